//
// Generated by NVIDIA NVVM Compiler
//
// Compiler Build ID: CL-36424714
// Cuda compilation tools, release 13.0, V13.0.88
// Based on NVVM 20.0.0
//

.version 9.0
.target sm_100
.address_size 64

	// .globl	_Z6phase1iiiiiPi
.extern .shared .align 16 .b8 shared_mem[];

.visible .entry _Z6phase1iiiiiPi(
	.param .u32 _Z6phase1iiiiiPi_param_0,
	.param .u32 _Z6phase1iiiiiPi_param_1,
	.param .u32 _Z6phase1iiiiiPi_param_2,
	.param .u32 _Z6phase1iiiiiPi_param_3,
	.param .u32 _Z6phase1iiiiiPi_param_4,
	.param .u64 .ptr .align 1 _Z6phase1iiiiiPi_param_5
)
{
	.reg .b32 	%r<1376>;
	.reg .b64 	%rd<7>;

	ld.param.u32 	%r1, [_Z6phase1iiiiiPi_param_0];
	ld.param.u32 	%r2, [_Z6phase1iiiiiPi_param_2];
	ld.param.u32 	%r3, [_Z6phase1iiiiiPi_param_3];
	ld.param.u32 	%r4, [_Z6phase1iiiiiPi_param_4];
	ld.param.u64 	%rd1, [_Z6phase1iiiiiPi_param_5];
	cvta.to.global.u64 	%rd2, %rd1;
	shl.b32 	%r5, %r2, 6;
	mov.u32 	%r6, %tid.y;
	add.s32 	%r7, %r5, %r6;
	shl.b32 	%r8, %r3, 6;
	mov.u32 	%r9, %tid.x;
	add.s32 	%r10, %r8, %r9;
	mad.lo.s32 	%r11, %r7, %r4, %r10;
	mul.wide.s32 	%rd3, %r11, 4;
	add.s64 	%rd4, %rd2, %rd3;
	ld.global.u32 	%r12, [%rd4];
	mul.lo.s32 	%r13, %r6, %r1;
	add.s32 	%r14, %r13, %r9;
	shl.b32 	%r15, %r14, 2;
	mov.u32 	%r16, shared_mem;
	add.s32 	%r17, %r16, %r15;
	st.shared.u32 	[%r17], %r12;
	ld.global.u32 	%r18, [%rd4+128];
	st.shared.u32 	[%r17+128], %r18;
	shl.b32 	%r19, %r4, 5;
	add.s32 	%r20, %r11, %r19;
	mul.wide.s32 	%rd5, %r20, 4;
	add.s64 	%rd6, %rd2, %rd5;
	ld.global.u32 	%r21, [%rd6];
	shl.b32 	%r22, %r1, 7;
	add.s32 	%r23, %r17, %r22;
	st.shared.u32 	[%r23], %r21;
	ld.global.u32 	%r24, [%rd6+128];
	st.shared.u32 	[%r23+128], %r24;
	bar.sync 	0;
	shl.b32 	%r25, %r9, 2;
	add.s32 	%r26, %r16, %r25;
	ld.shared.u32 	%r27, [%r17];
	shl.b32 	%r28, %r13, 2;
	add.s32 	%r29, %r16, %r28;
	ld.shared.u32 	%r30, [%r29];
	ld.shared.u32 	%r31, [%r26];
	add.s32 	%r32, %r31, %r30;
	min.s32 	%r33, %r27, %r32;
	st.shared.u32 	[%r17], %r33;
	ld.shared.u32 	%r34, [%r17+128];
	ld.shared.u32 	%r35, [%r29];
	ld.shared.u32 	%r36, [%r26+128];
	add.s32 	%r37, %r36, %r35;
	min.s32 	%r38, %r34, %r37;
	st.shared.u32 	[%r17+128], %r38;
	ld.shared.u32 	%r39, [%r23];
	add.s32 	%r40, %r29, %r22;
	ld.shared.u32 	%r41, [%r40];
	ld.shared.u32 	%r42, [%r26];
	add.s32 	%r43, %r42, %r41;
	min.s32 	%r44, %r39, %r43;
	st.shared.u32 	[%r23], %r44;
	ld.shared.u32 	%r45, [%r23+128];
	ld.shared.u32 	%r46, [%r40];
	ld.shared.u32 	%r47, [%r26+128];
	add.s32 	%r48, %r47, %r46;
	min.s32 	%r49, %r45, %r48;
	st.shared.u32 	[%r23+128], %r49;
	bar.sync 	0;
	shl.b32 	%r50, %r1, 2;
	add.s32 	%r51, %r26, %r50;
	ld.shared.u32 	%r52, [%r17];
	ld.shared.u32 	%r53, [%r29+4];
	ld.shared.u32 	%r54, [%r51];
	add.s32 	%r55, %r54, %r53;
	min.s32 	%r56, %r52, %r55;
	st.shared.u32 	[%r17], %r56;
	ld.shared.u32 	%r57, [%r17+128];
	ld.shared.u32 	%r58, [%r29+4];
	ld.shared.u32 	%r59, [%r51+128];
	add.s32 	%r60, %r59, %r58;
	min.s32 	%r61, %r57, %r60;
	st.shared.u32 	[%r17+128], %r61;
	ld.shared.u32 	%r62, [%r23];
	ld.shared.u32 	%r63, [%r40+4];
	ld.shared.u32 	%r64, [%r51];
	add.s32 	%r65, %r64, %r63;
	min.s32 	%r66, %r62, %r65;
	st.shared.u32 	[%r23], %r66;
	ld.shared.u32 	%r67, [%r23+128];
	ld.shared.u32 	%r68, [%r40+4];
	ld.shared.u32 	%r69, [%r51+128];
	add.s32 	%r70, %r69, %r68;
	min.s32 	%r71, %r67, %r70;
	st.shared.u32 	[%r23+128], %r71;
	bar.sync 	0;
	add.s32 	%r72, %r51, %r50;
	ld.shared.u32 	%r73, [%r17];
	ld.shared.u32 	%r74, [%r29+8];
	ld.shared.u32 	%r75, [%r72];
	add.s32 	%r76, %r75, %r74;
	min.s32 	%r77, %r73, %r76;
	st.shared.u32 	[%r17], %r77;
	ld.shared.u32 	%r78, [%r17+128];
	ld.shared.u32 	%r79, [%r29+8];
	ld.shared.u32 	%r80, [%r72+128];
	add.s32 	%r81, %r80, %r79;
	min.s32 	%r82, %r78, %r81;
	st.shared.u32 	[%r17+128], %r82;
	ld.shared.u32 	%r83, [%r23];
	ld.shared.u32 	%r84, [%r40+8];
	ld.shared.u32 	%r85, [%r72];
	add.s32 	%r86, %r85, %r84;
	min.s32 	%r87, %r83, %r86;
	st.shared.u32 	[%r23], %r87;
	ld.shared.u32 	%r88, [%r23+128];
	ld.shared.u32 	%r89, [%r40+8];
	ld.shared.u32 	%r90, [%r72+128];
	add.s32 	%r91, %r90, %r89;
	min.s32 	%r92, %r88, %r91;
	st.shared.u32 	[%r23+128], %r92;
	bar.sync 	0;
	add.s32 	%r93, %r72, %r50;
	ld.shared.u32 	%r94, [%r17];
	ld.shared.u32 	%r95, [%r29+12];
	ld.shared.u32 	%r96, [%r93];
	add.s32 	%r97, %r96, %r95;
	min.s32 	%r98, %r94, %r97;
	st.shared.u32 	[%r17], %r98;
	ld.shared.u32 	%r99, [%r17+128];
	ld.shared.u32 	%r100, [%r29+12];
	ld.shared.u32 	%r101, [%r93+128];
	add.s32 	%r102, %r101, %r100;
	min.s32 	%r103, %r99, %r102;
	st.shared.u32 	[%r17+128], %r103;
	ld.shared.u32 	%r104, [%r23];
	ld.shared.u32 	%r105, [%r40+12];
	ld.shared.u32 	%r106, [%r93];
	add.s32 	%r107, %r106, %r105;
	min.s32 	%r108, %r104, %r107;
	st.shared.u32 	[%r23], %r108;
	ld.shared.u32 	%r109, [%r23+128];
	ld.shared.u32 	%r110, [%r40+12];
	ld.shared.u32 	%r111, [%r93+128];
	add.s32 	%r112, %r111, %r110;
	min.s32 	%r113, %r109, %r112;
	st.shared.u32 	[%r23+128], %r113;
	bar.sync 	0;
	add.s32 	%r114, %r93, %r50;
	ld.shared.u32 	%r115, [%r17];
	ld.shared.u32 	%r116, [%r29+16];
	ld.shared.u32 	%r117, [%r114];
	add.s32 	%r118, %r117, %r116;
	min.s32 	%r119, %r115, %r118;
	st.shared.u32 	[%r17], %r119;
	ld.shared.u32 	%r120, [%r17+128];
	ld.shared.u32 	%r121, [%r29+16];
	ld.shared.u32 	%r122, [%r114+128];
	add.s32 	%r123, %r122, %r121;
	min.s32 	%r124, %r120, %r123;
	st.shared.u32 	[%r17+128], %r124;
	ld.shared.u32 	%r125, [%r23];
	ld.shared.u32 	%r126, [%r40+16];
	ld.shared.u32 	%r127, [%r114];
	add.s32 	%r128, %r127, %r126;
	min.s32 	%r129, %r125, %r128;
	st.shared.u32 	[%r23], %r129;
	ld.shared.u32 	%r130, [%r23+128];
	ld.shared.u32 	%r131, [%r40+16];
	ld.shared.u32 	%r132, [%r114+128];
	add.s32 	%r133, %r132, %r131;
	min.s32 	%r134, %r130, %r133;
	st.shared.u32 	[%r23+128], %r134;
	bar.sync 	0;
	add.s32 	%r135, %r114, %r50;
	ld.shared.u32 	%r136, [%r17];
	ld.shared.u32 	%r137, [%r29+20];
	ld.shared.u32 	%r138, [%r135];
	add.s32 	%r139, %r138, %r137;
	min.s32 	%r140, %r136, %r139;
	st.shared.u32 	[%r17], %r140;
	ld.shared.u32 	%r141, [%r17+128];
	ld.shared.u32 	%r142, [%r29+20];
	ld.shared.u32 	%r143, [%r135+128];
	add.s32 	%r144, %r143, %r142;
	min.s32 	%r145, %r141, %r144;
	st.shared.u32 	[%r17+128], %r145;
	ld.shared.u32 	%r146, [%r23];
	ld.shared.u32 	%r147, [%r40+20];
	ld.shared.u32 	%r148, [%r135];
	add.s32 	%r149, %r148, %r147;
	min.s32 	%r150, %r146, %r149;
	st.shared.u32 	[%r23], %r150;
	ld.shared.u32 	%r151, [%r23+128];
	ld.shared.u32 	%r152, [%r40+20];
	ld.shared.u32 	%r153, [%r135+128];
	add.s32 	%r154, %r153, %r152;
	min.s32 	%r155, %r151, %r154;
	st.shared.u32 	[%r23+128], %r155;
	bar.sync 	0;
	add.s32 	%r156, %r135, %r50;
	ld.shared.u32 	%r157, [%r17];
	ld.shared.u32 	%r158, [%r29+24];
	ld.shared.u32 	%r159, [%r156];
	add.s32 	%r160, %r159, %r158;
	min.s32 	%r161, %r157, %r160;
	st.shared.u32 	[%r17], %r161;
	ld.shared.u32 	%r162, [%r17+128];
	ld.shared.u32 	%r163, [%r29+24];
	ld.shared.u32 	%r164, [%r156+128];
	add.s32 	%r165, %r164, %r163;
	min.s32 	%r166, %r162, %r165;
	st.shared.u32 	[%r17+128], %r166;
	ld.shared.u32 	%r167, [%r23];
	ld.shared.u32 	%r168, [%r40+24];
	ld.shared.u32 	%r169, [%r156];
	add.s32 	%r170, %r169, %r168;
	min.s32 	%r171, %r167, %r170;
	st.shared.u32 	[%r23], %r171;
	ld.shared.u32 	%r172, [%r23+128];
	ld.shared.u32 	%r173, [%r40+24];
	ld.shared.u32 	%r174, [%r156+128];
	add.s32 	%r175, %r174, %r173;
	min.s32 	%r176, %r172, %r175;
	st.shared.u32 	[%r23+128], %r176;
	bar.sync 	0;
	add.s32 	%r177, %r156, %r50;
	ld.shared.u32 	%r178, [%r17];
	ld.shared.u32 	%r179, [%r29+28];
	ld.shared.u32 	%r180, [%r177];
	add.s32 	%r181, %r180, %r179;
	min.s32 	%r182, %r178, %r181;
	st.shared.u32 	[%r17], %r182;
	ld.shared.u32 	%r183, [%r17+128];
	ld.shared.u32 	%r184, [%r29+28];
	ld.shared.u32 	%r185, [%r177+128];
	add.s32 	%r186, %r185, %r184;
	min.s32 	%r187, %r183, %r186;
	st.shared.u32 	[%r17+128], %r187;
	ld.shared.u32 	%r188, [%r23];
	ld.shared.u32 	%r189, [%r40+28];
	ld.shared.u32 	%r190, [%r177];
	add.s32 	%r191, %r190, %r189;
	min.s32 	%r192, %r188, %r191;
	st.shared.u32 	[%r23], %r192;
	ld.shared.u32 	%r193, [%r23+128];
	ld.shared.u32 	%r194, [%r40+28];
	ld.shared.u32 	%r195, [%r177+128];
	add.s32 	%r196, %r195, %r194;
	min.s32 	%r197, %r193, %r196;
	st.shared.u32 	[%r23+128], %r197;
	bar.sync 	0;
	add.s32 	%r198, %r177, %r50;
	ld.shared.u32 	%r199, [%r17];
	ld.shared.u32 	%r200, [%r29+32];
	ld.shared.u32 	%r201, [%r198];
	add.s32 	%r202, %r201, %r200;
	min.s32 	%r203, %r199, %r202;
	st.shared.u32 	[%r17], %r203;
	ld.shared.u32 	%r204, [%r17+128];
	ld.shared.u32 	%r205, [%r29+32];
	ld.shared.u32 	%r206, [%r198+128];
	add.s32 	%r207, %r206, %r205;
	min.s32 	%r208, %r204, %r207;
	st.shared.u32 	[%r17+128], %r208;
	ld.shared.u32 	%r209, [%r23];
	ld.shared.u32 	%r210, [%r40+32];
	ld.shared.u32 	%r211, [%r198];
	add.s32 	%r212, %r211, %r210;
	min.s32 	%r213, %r209, %r212;
	st.shared.u32 	[%r23], %r213;
	ld.shared.u32 	%r214, [%r23+128];
	ld.shared.u32 	%r215, [%r40+32];
	ld.shared.u32 	%r216, [%r198+128];
	add.s32 	%r217, %r216, %r215;
	min.s32 	%r218, %r214, %r217;
	st.shared.u32 	[%r23+128], %r218;
	bar.sync 	0;
	add.s32 	%r219, %r198, %r50;
	ld.shared.u32 	%r220, [%r17];
	ld.shared.u32 	%r221, [%r29+36];
	ld.shared.u32 	%r222, [%r219];
	add.s32 	%r223, %r222, %r221;
	min.s32 	%r224, %r220, %r223;
	st.shared.u32 	[%r17], %r224;
	ld.shared.u32 	%r225, [%r17+128];
	ld.shared.u32 	%r226, [%r29+36];
	ld.shared.u32 	%r227, [%r219+128];
	add.s32 	%r228, %r227, %r226;
	min.s32 	%r229, %r225, %r228;
	st.shared.u32 	[%r17+128], %r229;
	ld.shared.u32 	%r230, [%r23];
	ld.shared.u32 	%r231, [%r40+36];
	ld.shared.u32 	%r232, [%r219];
	add.s32 	%r233, %r232, %r231;
	min.s32 	%r234, %r230, %r233;
	st.shared.u32 	[%r23], %r234;
	ld.shared.u32 	%r235, [%r23+128];
	ld.shared.u32 	%r236, [%r40+36];
	ld.shared.u32 	%r237, [%r219+128];
	add.s32 	%r238, %r237, %r236;
	min.s32 	%r239, %r235, %r238;
	st.shared.u32 	[%r23+128], %r239;
	bar.sync 	0;
	add.s32 	%r240, %r219, %r50;
	ld.shared.u32 	%r241, [%r17];
	ld.shared.u32 	%r242, [%r29+40];
	ld.shared.u32 	%r243, [%r240];
	add.s32 	%r244, %r243, %r242;
	min.s32 	%r245, %r241, %r244;
	st.shared.u32 	[%r17], %r245;
	ld.shared.u32 	%r246, [%r17+128];
	ld.shared.u32 	%r247, [%r29+40];
	ld.shared.u32 	%r248, [%r240+128];
	add.s32 	%r249, %r248, %r247;
	min.s32 	%r250, %r246, %r249;
	st.shared.u32 	[%r17+128], %r250;
	ld.shared.u32 	%r251, [%r23];
	ld.shared.u32 	%r252, [%r40+40];
	ld.shared.u32 	%r253, [%r240];
	add.s32 	%r254, %r253, %r252;
	min.s32 	%r255, %r251, %r254;
	st.shared.u32 	[%r23], %r255;
	ld.shared.u32 	%r256, [%r23+128];
	ld.shared.u32 	%r257, [%r40+40];
	ld.shared.u32 	%r258, [%r240+128];
	add.s32 	%r259, %r258, %r257;
	min.s32 	%r260, %r256, %r259;
	st.shared.u32 	[%r23+128], %r260;
	bar.sync 	0;
	add.s32 	%r261, %r240, %r50;
	ld.shared.u32 	%r262, [%r17];
	ld.shared.u32 	%r263, [%r29+44];
	ld.shared.u32 	%r264, [%r261];
	add.s32 	%r265, %r264, %r263;
	min.s32 	%r266, %r262, %r265;
	st.shared.u32 	[%r17], %r266;
	ld.shared.u32 	%r267, [%r17+128];
	ld.shared.u32 	%r268, [%r29+44];
	ld.shared.u32 	%r269, [%r261+128];
	add.s32 	%r270, %r269, %r268;
	min.s32 	%r271, %r267, %r270;
	st.shared.u32 	[%r17+128], %r271;
	ld.shared.u32 	%r272, [%r23];
	ld.shared.u32 	%r273, [%r40+44];
	ld.shared.u32 	%r274, [%r261];
	add.s32 	%r275, %r274, %r273;
	min.s32 	%r276, %r272, %r275;
	st.shared.u32 	[%r23], %r276;
	ld.shared.u32 	%r277, [%r23+128];
	ld.shared.u32 	%r278, [%r40+44];
	ld.shared.u32 	%r279, [%r261+128];
	add.s32 	%r280, %r279, %r278;
	min.s32 	%r281, %r277, %r280;
	st.shared.u32 	[%r23+128], %r281;
	bar.sync 	0;
	add.s32 	%r282, %r261, %r50;
	ld.shared.u32 	%r283, [%r17];
	ld.shared.u32 	%r284, [%r29+48];
	ld.shared.u32 	%r285, [%r282];
	add.s32 	%r286, %r285, %r284;
	min.s32 	%r287, %r283, %r286;
	st.shared.u32 	[%r17], %r287;
	ld.shared.u32 	%r288, [%r17+128];
	ld.shared.u32 	%r289, [%r29+48];
	ld.shared.u32 	%r290, [%r282+128];
	add.s32 	%r291, %r290, %r289;
	min.s32 	%r292, %r288, %r291;
	st.shared.u32 	[%r17+128], %r292;
	ld.shared.u32 	%r293, [%r23];
	ld.shared.u32 	%r294, [%r40+48];
	ld.shared.u32 	%r295, [%r282];
	add.s32 	%r296, %r295, %r294;
	min.s32 	%r297, %r293, %r296;
	st.shared.u32 	[%r23], %r297;
	ld.shared.u32 	%r298, [%r23+128];
	ld.shared.u32 	%r299, [%r40+48];
	ld.shared.u32 	%r300, [%r282+128];
	add.s32 	%r301, %r300, %r299;
	min.s32 	%r302, %r298, %r301;
	st.shared.u32 	[%r23+128], %r302;
	bar.sync 	0;
	add.s32 	%r303, %r282, %r50;
	ld.shared.u32 	%r304, [%r17];
	ld.shared.u32 	%r305, [%r29+52];
	ld.shared.u32 	%r306, [%r303];
	add.s32 	%r307, %r306, %r305;
	min.s32 	%r308, %r304, %r307;
	st.shared.u32 	[%r17], %r308;
	ld.shared.u32 	%r309, [%r17+128];
	ld.shared.u32 	%r310, [%r29+52];
	ld.shared.u32 	%r311, [%r303+128];
	add.s32 	%r312, %r311, %r310;
	min.s32 	%r313, %r309, %r312;
	st.shared.u32 	[%r17+128], %r313;
	ld.shared.u32 	%r314, [%r23];
	ld.shared.u32 	%r315, [%r40+52];
	ld.shared.u32 	%r316, [%r303];
	add.s32 	%r317, %r316, %r315;
	min.s32 	%r318, %r314, %r317;
	st.shared.u32 	[%r23], %r318;
	ld.shared.u32 	%r319, [%r23+128];
	ld.shared.u32 	%r320, [%r40+52];
	ld.shared.u32 	%r321, [%r303+128];
	add.s32 	%r322, %r321, %r320;
	min.s32 	%r323, %r319, %r322;
	st.shared.u32 	[%r23+128], %r323;
	bar.sync 	0;
	add.s32 	%r324, %r303, %r50;
	ld.shared.u32 	%r325, [%r17];
	ld.shared.u32 	%r326, [%r29+56];
	ld.shared.u32 	%r327, [%r324];
	add.s32 	%r328, %r327, %r326;
	min.s32 	%r329, %r325, %r328;
	st.shared.u32 	[%r17], %r329;
	ld.shared.u32 	%r330, [%r17+128];
	ld.shared.u32 	%r331, [%r29+56];
	ld.shared.u32 	%r332, [%r324+128];
	add.s32 	%r333, %r332, %r331;
	min.s32 	%r334, %r330, %r333;
	st.shared.u32 	[%r17+128], %r334;
	ld.shared.u32 	%r335, [%r23];
	ld.shared.u32 	%r336, [%r40+56];
	ld.shared.u32 	%r337, [%r324];
	add.s32 	%r338, %r337, %r336;
	min.s32 	%r339, %r335, %r338;
	st.shared.u32 	[%r23], %r339;
	ld.shared.u32 	%r340, [%r23+128];
	ld.shared.u32 	%r341, [%r40+56];
	ld.shared.u32 	%r342, [%r324+128];
	add.s32 	%r343, %r342, %r341;
	min.s32 	%r344, %r340, %r343;
	st.shared.u32 	[%r23+128], %r344;
	bar.sync 	0;
	add.s32 	%r345, %r324, %r50;
	ld.shared.u32 	%r346, [%r17];
	ld.shared.u32 	%r347, [%r29+60];
	ld.shared.u32 	%r348, [%r345];
	add.s32 	%r349, %r348, %r347;
	min.s32 	%r350, %r346, %r349;
	st.shared.u32 	[%r17], %r350;
	ld.shared.u32 	%r351, [%r17+128];
	ld.shared.u32 	%r352, [%r29+60];
	ld.shared.u32 	%r353, [%r345+128];
	add.s32 	%r354, %r353, %r352;
	min.s32 	%r355, %r351, %r354;
	st.shared.u32 	[%r17+128], %r355;
	ld.shared.u32 	%r356, [%r23];
	ld.shared.u32 	%r357, [%r40+60];
	ld.shared.u32 	%r358, [%r345];
	add.s32 	%r359, %r358, %r357;
	min.s32 	%r360, %r356, %r359;
	st.shared.u32 	[%r23], %r360;
	ld.shared.u32 	%r361, [%r23+128];
	ld.shared.u32 	%r362, [%r40+60];
	ld.shared.u32 	%r363, [%r345+128];
	add.s32 	%r364, %r363, %r362;
	min.s32 	%r365, %r361, %r364;
	st.shared.u32 	[%r23+128], %r365;
	bar.sync 	0;
	add.s32 	%r366, %r345, %r50;
	ld.shared.u32 	%r367, [%r17];
	ld.shared.u32 	%r368, [%r29+64];
	ld.shared.u32 	%r369, [%r366];
	add.s32 	%r370, %r369, %r368;
	min.s32 	%r371, %r367, %r370;
	st.shared.u32 	[%r17], %r371;
	ld.shared.u32 	%r372, [%r17+128];
	ld.shared.u32 	%r373, [%r29+64];
	ld.shared.u32 	%r374, [%r366+128];
	add.s32 	%r375, %r374, %r373;
	min.s32 	%r376, %r372, %r375;
	st.shared.u32 	[%r17+128], %r376;
	ld.shared.u32 	%r377, [%r23];
	ld.shared.u32 	%r378, [%r40+64];
	ld.shared.u32 	%r379, [%r366];
	add.s32 	%r380, %r379, %r378;
	min.s32 	%r381, %r377, %r380;
	st.shared.u32 	[%r23], %r381;
	ld.shared.u32 	%r382, [%r23+128];
	ld.shared.u32 	%r383, [%r40+64];
	ld.shared.u32 	%r384, [%r366+128];
	add.s32 	%r385, %r384, %r383;
	min.s32 	%r386, %r382, %r385;
	st.shared.u32 	[%r23+128], %r386;
	bar.sync 	0;
	add.s32 	%r387, %r366, %r50;
	ld.shared.u32 	%r388, [%r17];
	ld.shared.u32 	%r389, [%r29+68];
	ld.shared.u32 	%r390, [%r387];
	add.s32 	%r391, %r390, %r389;
	min.s32 	%r392, %r388, %r391;
	st.shared.u32 	[%r17], %r392;
	ld.shared.u32 	%r393, [%r17+128];
	ld.shared.u32 	%r394, [%r29+68];
	ld.shared.u32 	%r395, [%r387+128];
	add.s32 	%r396, %r395, %r394;
	min.s32 	%r397, %r393, %r396;
	st.shared.u32 	[%r17+128], %r397;
	ld.shared.u32 	%r398, [%r23];
	ld.shared.u32 	%r399, [%r40+68];
	ld.shared.u32 	%r400, [%r387];
	add.s32 	%r401, %r400, %r399;
	min.s32 	%r402, %r398, %r401;
	st.shared.u32 	[%r23], %r402;
	ld.shared.u32 	%r403, [%r23+128];
	ld.shared.u32 	%r404, [%r40+68];
	ld.shared.u32 	%r405, [%r387+128];
	add.s32 	%r406, %r405, %r404;
	min.s32 	%r407, %r403, %r406;
	st.shared.u32 	[%r23+128], %r407;
	bar.sync 	0;
	add.s32 	%r408, %r387, %r50;
	ld.shared.u32 	%r409, [%r17];
	ld.shared.u32 	%r410, [%r29+72];
	ld.shared.u32 	%r411, [%r408];
	add.s32 	%r412, %r411, %r410;
	min.s32 	%r413, %r409, %r412;
	st.shared.u32 	[%r17], %r413;
	ld.shared.u32 	%r414, [%r17+128];
	ld.shared.u32 	%r415, [%r29+72];
	ld.shared.u32 	%r416, [%r408+128];
	add.s32 	%r417, %r416, %r415;
	min.s32 	%r418, %r414, %r417;
	st.shared.u32 	[%r17+128], %r418;
	ld.shared.u32 	%r419, [%r23];
	ld.shared.u32 	%r420, [%r40+72];
	ld.shared.u32 	%r421, [%r408];
	add.s32 	%r422, %r421, %r420;
	min.s32 	%r423, %r419, %r422;
	st.shared.u32 	[%r23], %r423;
	ld.shared.u32 	%r424, [%r23+128];
	ld.shared.u32 	%r425, [%r40+72];
	ld.shared.u32 	%r426, [%r408+128];
	add.s32 	%r427, %r426, %r425;
	min.s32 	%r428, %r424, %r427;
	st.shared.u32 	[%r23+128], %r428;
	bar.sync 	0;
	add.s32 	%r429, %r408, %r50;
	ld.shared.u32 	%r430, [%r17];
	ld.shared.u32 	%r431, [%r29+76];
	ld.shared.u32 	%r432, [%r429];
	add.s32 	%r433, %r432, %r431;
	min.s32 	%r434, %r430, %r433;
	st.shared.u32 	[%r17], %r434;
	ld.shared.u32 	%r435, [%r17+128];
	ld.shared.u32 	%r436, [%r29+76];
	ld.shared.u32 	%r437, [%r429+128];
	add.s32 	%r438, %r437, %r436;
	min.s32 	%r439, %r435, %r438;
	st.shared.u32 	[%r17+128], %r439;
	ld.shared.u32 	%r440, [%r23];
	ld.shared.u32 	%r441, [%r40+76];
	ld.shared.u32 	%r442, [%r429];
	add.s32 	%r443, %r442, %r441;
	min.s32 	%r444, %r440, %r443;
	st.shared.u32 	[%r23], %r444;
	ld.shared.u32 	%r445, [%r23+128];
	ld.shared.u32 	%r446, [%r40+76];
	ld.shared.u32 	%r447, [%r429+128];
	add.s32 	%r448, %r447, %r446;
	min.s32 	%r449, %r445, %r448;
	st.shared.u32 	[%r23+128], %r449;
	bar.sync 	0;
	add.s32 	%r450, %r429, %r50;
	ld.shared.u32 	%r451, [%r17];
	ld.shared.u32 	%r452, [%r29+80];
	ld.shared.u32 	%r453, [%r450];
	add.s32 	%r454, %r453, %r452;
	min.s32 	%r455, %r451, %r454;
	st.shared.u32 	[%r17], %r455;
	ld.shared.u32 	%r456, [%r17+128];
	ld.shared.u32 	%r457, [%r29+80];
	ld.shared.u32 	%r458, [%r450+128];
	add.s32 	%r459, %r458, %r457;
	min.s32 	%r460, %r456, %r459;
	st.shared.u32 	[%r17+128], %r460;
	ld.shared.u32 	%r461, [%r23];
	ld.shared.u32 	%r462, [%r40+80];
	ld.shared.u32 	%r463, [%r450];
	add.s32 	%r464, %r463, %r462;
	min.s32 	%r465, %r461, %r464;
	st.shared.u32 	[%r23], %r465;
	ld.shared.u32 	%r466, [%r23+128];
	ld.shared.u32 	%r467, [%r40+80];
	ld.shared.u32 	%r468, [%r450+128];
	add.s32 	%r469, %r468, %r467;
	min.s32 	%r470, %r466, %r469;
	st.shared.u32 	[%r23+128], %r470;
	bar.sync 	0;
	add.s32 	%r471, %r450, %r50;
	ld.shared.u32 	%r472, [%r17];
	ld.shared.u32 	%r473, [%r29+84];
	ld.shared.u32 	%r474, [%r471];
	add.s32 	%r475, %r474, %r473;
	min.s32 	%r476, %r472, %r475;
	st.shared.u32 	[%r17], %r476;
	ld.shared.u32 	%r477, [%r17+128];
	ld.shared.u32 	%r478, [%r29+84];
	ld.shared.u32 	%r479, [%r471+128];
	add.s32 	%r480, %r479, %r478;
	min.s32 	%r481, %r477, %r480;
	st.shared.u32 	[%r17+128], %r481;
	ld.shared.u32 	%r482, [%r23];
	ld.shared.u32 	%r483, [%r40+84];
	ld.shared.u32 	%r484, [%r471];
	add.s32 	%r485, %r484, %r483;
	min.s32 	%r486, %r482, %r485;
	st.shared.u32 	[%r23], %r486;
	ld.shared.u32 	%r487, [%r23+128];
	ld.shared.u32 	%r488, [%r40+84];
	ld.shared.u32 	%r489, [%r471+128];
	add.s32 	%r490, %r489, %r488;
	min.s32 	%r491, %r487, %r490;
	st.shared.u32 	[%r23+128], %r491;
	bar.sync 	0;
	add.s32 	%r492, %r471, %r50;
	ld.shared.u32 	%r493, [%r17];
	ld.shared.u32 	%r494, [%r29+88];
	ld.shared.u32 	%r495, [%r492];
	add.s32 	%r496, %r495, %r494;
	min.s32 	%r497, %r493, %r496;
	st.shared.u32 	[%r17], %r497;
	ld.shared.u32 	%r498, [%r17+128];
	ld.shared.u32 	%r499, [%r29+88];
	ld.shared.u32 	%r500, [%r492+128];
	add.s32 	%r501, %r500, %r499;
	min.s32 	%r502, %r498, %r501;
	st.shared.u32 	[%r17+128], %r502;
	ld.shared.u32 	%r503, [%r23];
	ld.shared.u32 	%r504, [%r40+88];
	ld.shared.u32 	%r505, [%r492];
	add.s32 	%r506, %r505, %r504;
	min.s32 	%r507, %r503, %r506;
	st.shared.u32 	[%r23], %r507;
	ld.shared.u32 	%r508, [%r23+128];
	ld.shared.u32 	%r509, [%r40+88];
	ld.shared.u32 	%r510, [%r492+128];
	add.s32 	%r511, %r510, %r509;
	min.s32 	%r512, %r508, %r511;
	st.shared.u32 	[%r23+128], %r512;
	bar.sync 	0;
	add.s32 	%r513, %r492, %r50;
	ld.shared.u32 	%r514, [%r17];
	ld.shared.u32 	%r515, [%r29+92];
	ld.shared.u32 	%r516, [%r513];
	add.s32 	%r517, %r516, %r515;
	min.s32 	%r518, %r514, %r517;
	st.shared.u32 	[%r17], %r518;
	ld.shared.u32 	%r519, [%r17+128];
	ld.shared.u32 	%r520, [%r29+92];
	ld.shared.u32 	%r521, [%r513+128];
	add.s32 	%r522, %r521, %r520;
	min.s32 	%r523, %r519, %r522;
	st.shared.u32 	[%r17+128], %r523;
	ld.shared.u32 	%r524, [%r23];
	ld.shared.u32 	%r525, [%r40+92];
	ld.shared.u32 	%r526, [%r513];
	add.s32 	%r527, %r526, %r525;
	min.s32 	%r528, %r524, %r527;
	st.shared.u32 	[%r23], %r528;
	ld.shared.u32 	%r529, [%r23+128];
	ld.shared.u32 	%r530, [%r40+92];
	ld.shared.u32 	%r531, [%r513+128];
	add.s32 	%r532, %r531, %r530;
	min.s32 	%r533, %r529, %r532;
	st.shared.u32 	[%r23+128], %r533;
	bar.sync 	0;
	add.s32 	%r534, %r513, %r50;
	ld.shared.u32 	%r535, [%r17];
	ld.shared.u32 	%r536, [%r29+96];
	ld.shared.u32 	%r537, [%r534];
	add.s32 	%r538, %r537, %r536;
	min.s32 	%r539, %r535, %r538;
	st.shared.u32 	[%r17], %r539;
	ld.shared.u32 	%r540, [%r17+128];
	ld.shared.u32 	%r541, [%r29+96];
	ld.shared.u32 	%r542, [%r534+128];
	add.s32 	%r543, %r542, %r541;
	min.s32 	%r544, %r540, %r543;
	st.shared.u32 	[%r17+128], %r544;
	ld.shared.u32 	%r545, [%r23];
	ld.shared.u32 	%r546, [%r40+96];
	ld.shared.u32 	%r547, [%r534];
	add.s32 	%r548, %r547, %r546;
	min.s32 	%r549, %r545, %r548;
	st.shared.u32 	[%r23], %r549;
	ld.shared.u32 	%r550, [%r23+128];
	ld.shared.u32 	%r551, [%r40+96];
	ld.shared.u32 	%r552, [%r534+128];
	add.s32 	%r553, %r552, %r551;
	min.s32 	%r554, %r550, %r553;
	st.shared.u32 	[%r23+128], %r554;
	bar.sync 	0;
	add.s32 	%r555, %r534, %r50;
	ld.shared.u32 	%r556, [%r17];
	ld.shared.u32 	%r557, [%r29+100];
	ld.shared.u32 	%r558, [%r555];
	add.s32 	%r559, %r558, %r557;
	min.s32 	%r560, %r556, %r559;
	st.shared.u32 	[%r17], %r560;
	ld.shared.u32 	%r561, [%r17+128];
	ld.shared.u32 	%r562, [%r29+100];
	ld.shared.u32 	%r563, [%r555+128];
	add.s32 	%r564, %r563, %r562;
	min.s32 	%r565, %r561, %r564;
	st.shared.u32 	[%r17+128], %r565;
	ld.shared.u32 	%r566, [%r23];
	ld.shared.u32 	%r567, [%r40+100];
	ld.shared.u32 	%r568, [%r555];
	add.s32 	%r569, %r568, %r567;
	min.s32 	%r570, %r566, %r569;
	st.shared.u32 	[%r23], %r570;
	ld.shared.u32 	%r571, [%r23+128];
	ld.shared.u32 	%r572, [%r40+100];
	ld.shared.u32 	%r573, [%r555+128];
	add.s32 	%r574, %r573, %r572;
	min.s32 	%r575, %r571, %r574;
	st.shared.u32 	[%r23+128], %r575;
	bar.sync 	0;
	add.s32 	%r576, %r555, %r50;
	ld.shared.u32 	%r577, [%r17];
	ld.shared.u32 	%r578, [%r29+104];
	ld.shared.u32 	%r579, [%r576];
	add.s32 	%r580, %r579, %r578;
	min.s32 	%r581, %r577, %r580;
	st.shared.u32 	[%r17], %r581;
	ld.shared.u32 	%r582, [%r17+128];
	ld.shared.u32 	%r583, [%r29+104];
	ld.shared.u32 	%r584, [%r576+128];
	add.s32 	%r585, %r584, %r583;
	min.s32 	%r586, %r582, %r585;
	st.shared.u32 	[%r17+128], %r586;
	ld.shared.u32 	%r587, [%r23];
	ld.shared.u32 	%r588, [%r40+104];
	ld.shared.u32 	%r589, [%r576];
	add.s32 	%r590, %r589, %r588;
	min.s32 	%r591, %r587, %r590;
	st.shared.u32 	[%r23], %r591;
	ld.shared.u32 	%r592, [%r23+128];
	ld.shared.u32 	%r593, [%r40+104];
	ld.shared.u32 	%r594, [%r576+128];
	add.s32 	%r595, %r594, %r593;
	min.s32 	%r596, %r592, %r595;
	st.shared.u32 	[%r23+128], %r596;
	bar.sync 	0;
	add.s32 	%r597, %r576, %r50;
	ld.shared.u32 	%r598, [%r17];
	ld.shared.u32 	%r599, [%r29+108];
	ld.shared.u32 	%r600, [%r597];
	add.s32 	%r601, %r600, %r599;
	min.s32 	%r602, %r598, %r601;
	st.shared.u32 	[%r17], %r602;
	ld.shared.u32 	%r603, [%r17+128];
	ld.shared.u32 	%r604, [%r29+108];
	ld.shared.u32 	%r605, [%r597+128];
	add.s32 	%r606, %r605, %r604;
	min.s32 	%r607, %r603, %r606;
	st.shared.u32 	[%r17+128], %r607;
	ld.shared.u32 	%r608, [%r23];
	ld.shared.u32 	%r609, [%r40+108];
	ld.shared.u32 	%r610, [%r597];
	add.s32 	%r611, %r610, %r609;
	min.s32 	%r612, %r608, %r611;
	st.shared.u32 	[%r23], %r612;
	ld.shared.u32 	%r613, [%r23+128];
	ld.shared.u32 	%r614, [%r40+108];
	ld.shared.u32 	%r615, [%r597+128];
	add.s32 	%r616, %r615, %r614;
	min.s32 	%r617, %r613, %r616;
	st.shared.u32 	[%r23+128], %r617;
	bar.sync 	0;
	add.s32 	%r618, %r597, %r50;
	ld.shared.u32 	%r619, [%r17];
	ld.shared.u32 	%r620, [%r29+112];
	ld.shared.u32 	%r621, [%r618];
	add.s32 	%r622, %r621, %r620;
	min.s32 	%r623, %r619, %r622;
	st.shared.u32 	[%r17], %r623;
	ld.shared.u32 	%r624, [%r17+128];
	ld.shared.u32 	%r625, [%r29+112];
	ld.shared.u32 	%r626, [%r618+128];
	add.s32 	%r627, %r626, %r625;
	min.s32 	%r628, %r624, %r627;
	st.shared.u32 	[%r17+128], %r628;
	ld.shared.u32 	%r629, [%r23];
	ld.shared.u32 	%r630, [%r40+112];
	ld.shared.u32 	%r631, [%r618];
	add.s32 	%r632, %r631, %r630;
	min.s32 	%r633, %r629, %r632;
	st.shared.u32 	[%r23], %r633;
	ld.shared.u32 	%r634, [%r23+128];
	ld.shared.u32 	%r635, [%r40+112];
	ld.shared.u32 	%r636, [%r618+128];
	add.s32 	%r637, %r636, %r635;
	min.s32 	%r638, %r634, %r637;
	st.shared.u32 	[%r23+128], %r638;
	bar.sync 	0;
	add.s32 	%r639, %r618, %r50;
	ld.shared.u32 	%r640, [%r17];
	ld.shared.u32 	%r641, [%r29+116];
	ld.shared.u32 	%r642, [%r639];
	add.s32 	%r643, %r642, %r641;
	min.s32 	%r644, %r640, %r643;
	st.shared.u32 	[%r17], %r644;
	ld.shared.u32 	%r645, [%r17+128];
	ld.shared.u32 	%r646, [%r29+116];
	ld.shared.u32 	%r647, [%r639+128];
	add.s32 	%r648, %r647, %r646;
	min.s32 	%r649, %r645, %r648;
	st.shared.u32 	[%r17+128], %r649;
	ld.shared.u32 	%r650, [%r23];
	ld.shared.u32 	%r651, [%r40+116];
	ld.shared.u32 	%r652, [%r639];
	add.s32 	%r653, %r652, %r651;
	min.s32 	%r654, %r650, %r653;
	st.shared.u32 	[%r23], %r654;
	ld.shared.u32 	%r655, [%r23+128];
	ld.shared.u32 	%r656, [%r40+116];
	ld.shared.u32 	%r657, [%r639+128];
	add.s32 	%r658, %r657, %r656;
	min.s32 	%r659, %r655, %r658;
	st.shared.u32 	[%r23+128], %r659;
	bar.sync 	0;
	add.s32 	%r660, %r639, %r50;
	ld.shared.u32 	%r661, [%r17];
	ld.shared.u32 	%r662, [%r29+120];
	ld.shared.u32 	%r663, [%r660];
	add.s32 	%r664, %r663, %r662;
	min.s32 	%r665, %r661, %r664;
	st.shared.u32 	[%r17], %r665;
	ld.shared.u32 	%r666, [%r17+128];
	ld.shared.u32 	%r667, [%r29+120];
	ld.shared.u32 	%r668, [%r660+128];
	add.s32 	%r669, %r668, %r667;
	min.s32 	%r670, %r666, %r669;
	st.shared.u32 	[%r17+128], %r670;
	ld.shared.u32 	%r671, [%r23];
	ld.shared.u32 	%r672, [%r40+120];
	ld.shared.u32 	%r673, [%r660];
	add.s32 	%r674, %r673, %r672;
	min.s32 	%r675, %r671, %r674;
	st.shared.u32 	[%r23], %r675;
	ld.shared.u32 	%r676, [%r23+128];
	ld.shared.u32 	%r677, [%r40+120];
	ld.shared.u32 	%r678, [%r660+128];
	add.s32 	%r679, %r678, %r677;
	min.s32 	%r680, %r676, %r679;
	st.shared.u32 	[%r23+128], %r680;
	bar.sync 	0;
	add.s32 	%r681, %r660, %r50;
	ld.shared.u32 	%r682, [%r17];
	ld.shared.u32 	%r683, [%r29+124];
	ld.shared.u32 	%r684, [%r681];
	add.s32 	%r685, %r684, %r683;
	min.s32 	%r686, %r682, %r685;
	st.shared.u32 	[%r17], %r686;
	ld.shared.u32 	%r687, [%r17+128];
	ld.shared.u32 	%r688, [%r29+124];
	ld.shared.u32 	%r689, [%r681+128];
	add.s32 	%r690, %r689, %r688;
	min.s32 	%r691, %r687, %r690;
	st.shared.u32 	[%r17+128], %r691;
	ld.shared.u32 	%r692, [%r23];
	ld.shared.u32 	%r693, [%r40+124];
	ld.shared.u32 	%r694, [%r681];
	add.s32 	%r695, %r694, %r693;
	min.s32 	%r696, %r692, %r695;
	st.shared.u32 	[%r23], %r696;
	ld.shared.u32 	%r697, [%r23+128];
	ld.shared.u32 	%r698, [%r40+124];
	ld.shared.u32 	%r699, [%r681+128];
	add.s32 	%r700, %r699, %r698;
	min.s32 	%r701, %r697, %r700;
	st.shared.u32 	[%r23+128], %r701;
	bar.sync 	0;
	add.s32 	%r702, %r681, %r50;
	ld.shared.u32 	%r703, [%r17];
	ld.shared.u32 	%r704, [%r29+128];
	ld.shared.u32 	%r705, [%r702];
	add.s32 	%r706, %r705, %r704;
	min.s32 	%r707, %r703, %r706;
	st.shared.u32 	[%r17], %r707;
	ld.shared.u32 	%r708, [%r17+128];
	ld.shared.u32 	%r709, [%r29+128];
	ld.shared.u32 	%r710, [%r702+128];
	add.s32 	%r711, %r710, %r709;
	min.s32 	%r712, %r708, %r711;
	st.shared.u32 	[%r17+128], %r712;
	ld.shared.u32 	%r713, [%r23];
	ld.shared.u32 	%r714, [%r40+128];
	ld.shared.u32 	%r715, [%r702];
	add.s32 	%r716, %r715, %r714;
	min.s32 	%r717, %r713, %r716;
	st.shared.u32 	[%r23], %r717;
	ld.shared.u32 	%r718, [%r23+128];
	ld.shared.u32 	%r719, [%r40+128];
	ld.shared.u32 	%r720, [%r702+128];
	add.s32 	%r721, %r720, %r719;
	min.s32 	%r722, %r718, %r721;
	st.shared.u32 	[%r23+128], %r722;
	bar.sync 	0;
	add.s32 	%r723, %r702, %r50;
	ld.shared.u32 	%r724, [%r17];
	ld.shared.u32 	%r725, [%r29+132];
	ld.shared.u32 	%r726, [%r723];
	add.s32 	%r727, %r726, %r725;
	min.s32 	%r728, %r724, %r727;
	st.shared.u32 	[%r17], %r728;
	ld.shared.u32 	%r729, [%r17+128];
	ld.shared.u32 	%r730, [%r29+132];
	ld.shared.u32 	%r731, [%r723+128];
	add.s32 	%r732, %r731, %r730;
	min.s32 	%r733, %r729, %r732;
	st.shared.u32 	[%r17+128], %r733;
	ld.shared.u32 	%r734, [%r23];
	ld.shared.u32 	%r735, [%r40+132];
	ld.shared.u32 	%r736, [%r723];
	add.s32 	%r737, %r736, %r735;
	min.s32 	%r738, %r734, %r737;
	st.shared.u32 	[%r23], %r738;
	ld.shared.u32 	%r739, [%r23+128];
	ld.shared.u32 	%r740, [%r40+132];
	ld.shared.u32 	%r741, [%r723+128];
	add.s32 	%r742, %r741, %r740;
	min.s32 	%r743, %r739, %r742;
	st.shared.u32 	[%r23+128], %r743;
	bar.sync 	0;
	add.s32 	%r744, %r723, %r50;
	ld.shared.u32 	%r745, [%r17];
	ld.shared.u32 	%r746, [%r29+136];
	ld.shared.u32 	%r747, [%r744];
	add.s32 	%r748, %r747, %r746;
	min.s32 	%r749, %r745, %r748;
	st.shared.u32 	[%r17], %r749;
	ld.shared.u32 	%r750, [%r17+128];
	ld.shared.u32 	%r751, [%r29+136];
	ld.shared.u32 	%r752, [%r744+128];
	add.s32 	%r753, %r752, %r751;
	min.s32 	%r754, %r750, %r753;
	st.shared.u32 	[%r17+128], %r754;
	ld.shared.u32 	%r755, [%r23];
	ld.shared.u32 	%r756, [%r40+136];
	ld.shared.u32 	%r757, [%r744];
	add.s32 	%r758, %r757, %r756;
	min.s32 	%r759, %r755, %r758;
	st.shared.u32 	[%r23], %r759;
	ld.shared.u32 	%r760, [%r23+128];
	ld.shared.u32 	%r761, [%r40+136];
	ld.shared.u32 	%r762, [%r744+128];
	add.s32 	%r763, %r762, %r761;
	min.s32 	%r764, %r760, %r763;
	st.shared.u32 	[%r23+128], %r764;
	bar.sync 	0;
	add.s32 	%r765, %r744, %r50;
	ld.shared.u32 	%r766, [%r17];
	ld.shared.u32 	%r767, [%r29+140];
	ld.shared.u32 	%r768, [%r765];
	add.s32 	%r769, %r768, %r767;
	min.s32 	%r770, %r766, %r769;
	st.shared.u32 	[%r17], %r770;
	ld.shared.u32 	%r771, [%r17+128];
	ld.shared.u32 	%r772, [%r29+140];
	ld.shared.u32 	%r773, [%r765+128];
	add.s32 	%r774, %r773, %r772;
	min.s32 	%r775, %r771, %r774;
	st.shared.u32 	[%r17+128], %r775;
	ld.shared.u32 	%r776, [%r23];
	ld.shared.u32 	%r777, [%r40+140];
	ld.shared.u32 	%r778, [%r765];
	add.s32 	%r779, %r778, %r777;
	min.s32 	%r780, %r776, %r779;
	st.shared.u32 	[%r23], %r780;
	ld.shared.u32 	%r781, [%r23+128];
	ld.shared.u32 	%r782, [%r40+140];
	ld.shared.u32 	%r783, [%r765+128];
	add.s32 	%r784, %r783, %r782;
	min.s32 	%r785, %r781, %r784;
	st.shared.u32 	[%r23+128], %r785;
	bar.sync 	0;
	add.s32 	%r786, %r765, %r50;
	ld.shared.u32 	%r787, [%r17];
	ld.shared.u32 	%r788, [%r29+144];
	ld.shared.u32 	%r789, [%r786];
	add.s32 	%r790, %r789, %r788;
	min.s32 	%r791, %r787, %r790;
	st.shared.u32 	[%r17], %r791;
	ld.shared.u32 	%r792, [%r17+128];
	ld.shared.u32 	%r793, [%r29+144];
	ld.shared.u32 	%r794, [%r786+128];
	add.s32 	%r795, %r794, %r793;
	min.s32 	%r796, %r792, %r795;
	st.shared.u32 	[%r17+128], %r796;
	ld.shared.u32 	%r797, [%r23];
	ld.shared.u32 	%r798, [%r40+144];
	ld.shared.u32 	%r799, [%r786];
	add.s32 	%r800, %r799, %r798;
	min.s32 	%r801, %r797, %r800;
	st.shared.u32 	[%r23], %r801;
	ld.shared.u32 	%r802, [%r23+128];
	ld.shared.u32 	%r803, [%r40+144];
	ld.shared.u32 	%r804, [%r786+128];
	add.s32 	%r805, %r804, %r803;
	min.s32 	%r806, %r802, %r805;
	st.shared.u32 	[%r23+128], %r806;
	bar.sync 	0;
	add.s32 	%r807, %r786, %r50;
	ld.shared.u32 	%r808, [%r17];
	ld.shared.u32 	%r809, [%r29+148];
	ld.shared.u32 	%r810, [%r807];
	add.s32 	%r811, %r810, %r809;
	min.s32 	%r812, %r808, %r811;
	st.shared.u32 	[%r17], %r812;
	ld.shared.u32 	%r813, [%r17+128];
	ld.shared.u32 	%r814, [%r29+148];
	ld.shared.u32 	%r815, [%r807+128];
	add.s32 	%r816, %r815, %r814;
	min.s32 	%r817, %r813, %r816;
	st.shared.u32 	[%r17+128], %r817;
	ld.shared.u32 	%r818, [%r23];
	ld.shared.u32 	%r819, [%r40+148];
	ld.shared.u32 	%r820, [%r807];
	add.s32 	%r821, %r820, %r819;
	min.s32 	%r822, %r818, %r821;
	st.shared.u32 	[%r23], %r822;
	ld.shared.u32 	%r823, [%r23+128];
	ld.shared.u32 	%r824, [%r40+148];
	ld.shared.u32 	%r825, [%r807+128];
	add.s32 	%r826, %r825, %r824;
	min.s32 	%r827, %r823, %r826;
	st.shared.u32 	[%r23+128], %r827;
	bar.sync 	0;
	add.s32 	%r828, %r807, %r50;
	ld.shared.u32 	%r829, [%r17];
	ld.shared.u32 	%r830, [%r29+152];
	ld.shared.u32 	%r831, [%r828];
	add.s32 	%r832, %r831, %r830;
	min.s32 	%r833, %r829, %r832;
	st.shared.u32 	[%r17], %r833;
	ld.shared.u32 	%r834, [%r17+128];
	ld.shared.u32 	%r835, [%r29+152];
	ld.shared.u32 	%r836, [%r828+128];
	add.s32 	%r837, %r836, %r835;
	min.s32 	%r838, %r834, %r837;
	st.shared.u32 	[%r17+128], %r838;
	ld.shared.u32 	%r839, [%r23];
	ld.shared.u32 	%r840, [%r40+152];
	ld.shared.u32 	%r841, [%r828];
	add.s32 	%r842, %r841, %r840;
	min.s32 	%r843, %r839, %r842;
	st.shared.u32 	[%r23], %r843;
	ld.shared.u32 	%r844, [%r23+128];
	ld.shared.u32 	%r845, [%r40+152];
	ld.shared.u32 	%r846, [%r828+128];
	add.s32 	%r847, %r846, %r845;
	min.s32 	%r848, %r844, %r847;
	st.shared.u32 	[%r23+128], %r848;
	bar.sync 	0;
	add.s32 	%r849, %r828, %r50;
	ld.shared.u32 	%r850, [%r17];
	ld.shared.u32 	%r851, [%r29+156];
	ld.shared.u32 	%r852, [%r849];
	add.s32 	%r853, %r852, %r851;
	min.s32 	%r854, %r850, %r853;
	st.shared.u32 	[%r17], %r854;
	ld.shared.u32 	%r855, [%r17+128];
	ld.shared.u32 	%r856, [%r29+156];
	ld.shared.u32 	%r857, [%r849+128];
	add.s32 	%r858, %r857, %r856;
	min.s32 	%r859, %r855, %r858;
	st.shared.u32 	[%r17+128], %r859;
	ld.shared.u32 	%r860, [%r23];
	ld.shared.u32 	%r861, [%r40+156];
	ld.shared.u32 	%r862, [%r849];
	add.s32 	%r863, %r862, %r861;
	min.s32 	%r864, %r860, %r863;
	st.shared.u32 	[%r23], %r864;
	ld.shared.u32 	%r865, [%r23+128];
	ld.shared.u32 	%r866, [%r40+156];
	ld.shared.u32 	%r867, [%r849+128];
	add.s32 	%r868, %r867, %r866;
	min.s32 	%r869, %r865, %r868;
	st.shared.u32 	[%r23+128], %r869;
	bar.sync 	0;
	add.s32 	%r870, %r849, %r50;
	ld.shared.u32 	%r871, [%r17];
	ld.shared.u32 	%r872, [%r29+160];
	ld.shared.u32 	%r873, [%r870];
	add.s32 	%r874, %r873, %r872;
	min.s32 	%r875, %r871, %r874;
	st.shared.u32 	[%r17], %r875;
	ld.shared.u32 	%r876, [%r17+128];
	ld.shared.u32 	%r877, [%r29+160];
	ld.shared.u32 	%r878, [%r870+128];
	add.s32 	%r879, %r878, %r877;
	min.s32 	%r880, %r876, %r879;
	st.shared.u32 	[%r17+128], %r880;
	ld.shared.u32 	%r881, [%r23];
	ld.shared.u32 	%r882, [%r40+160];
	ld.shared.u32 	%r883, [%r870];
	add.s32 	%r884, %r883, %r882;
	min.s32 	%r885, %r881, %r884;
	st.shared.u32 	[%r23], %r885;
	ld.shared.u32 	%r886, [%r23+128];
	ld.shared.u32 	%r887, [%r40+160];
	ld.shared.u32 	%r888, [%r870+128];
	add.s32 	%r889, %r888, %r887;
	min.s32 	%r890, %r886, %r889;
	st.shared.u32 	[%r23+128], %r890;
	bar.sync 	0;
	add.s32 	%r891, %r870, %r50;
	ld.shared.u32 	%r892, [%r17];
	ld.shared.u32 	%r893, [%r29+164];
	ld.shared.u32 	%r894, [%r891];
	add.s32 	%r895, %r894, %r893;
	min.s32 	%r896, %r892, %r895;
	st.shared.u32 	[%r17], %r896;
	ld.shared.u32 	%r897, [%r17+128];
	ld.shared.u32 	%r898, [%r29+164];
	ld.shared.u32 	%r899, [%r891+128];
	add.s32 	%r900, %r899, %r898;
	min.s32 	%r901, %r897, %r900;
	st.shared.u32 	[%r17+128], %r901;
	ld.shared.u32 	%r902, [%r23];
	ld.shared.u32 	%r903, [%r40+164];
	ld.shared.u32 	%r904, [%r891];
	add.s32 	%r905, %r904, %r903;
	min.s32 	%r906, %r902, %r905;
	st.shared.u32 	[%r23], %r906;
	ld.shared.u32 	%r907, [%r23+128];
	ld.shared.u32 	%r908, [%r40+164];
	ld.shared.u32 	%r909, [%r891+128];
	add.s32 	%r910, %r909, %r908;
	min.s32 	%r911, %r907, %r910;
	st.shared.u32 	[%r23+128], %r911;
	bar.sync 	0;
	add.s32 	%r912, %r891, %r50;
	ld.shared.u32 	%r913, [%r17];
	ld.shared.u32 	%r914, [%r29+168];
	ld.shared.u32 	%r915, [%r912];
	add.s32 	%r916, %r915, %r914;
	min.s32 	%r917, %r913, %r916;
	st.shared.u32 	[%r17], %r917;
	ld.shared.u32 	%r918, [%r17+128];
	ld.shared.u32 	%r919, [%r29+168];
	ld.shared.u32 	%r920, [%r912+128];
	add.s32 	%r921, %r920, %r919;
	min.s32 	%r922, %r918, %r921;
	st.shared.u32 	[%r17+128], %r922;
	ld.shared.u32 	%r923, [%r23];
	ld.shared.u32 	%r924, [%r40+168];
	ld.shared.u32 	%r925, [%r912];
	add.s32 	%r926, %r925, %r924;
	min.s32 	%r927, %r923, %r926;
	st.shared.u32 	[%r23], %r927;
	ld.shared.u32 	%r928, [%r23+128];
	ld.shared.u32 	%r929, [%r40+168];
	ld.shared.u32 	%r930, [%r912+128];
	add.s32 	%r931, %r930, %r929;
	min.s32 	%r932, %r928, %r931;
	st.shared.u32 	[%r23+128], %r932;
	bar.sync 	0;
	add.s32 	%r933, %r912, %r50;
	ld.shared.u32 	%r934, [%r17];
	ld.shared.u32 	%r935, [%r29+172];
	ld.shared.u32 	%r936, [%r933];
	add.s32 	%r937, %r936, %r935;
	min.s32 	%r938, %r934, %r937;
	st.shared.u32 	[%r17], %r938;
	ld.shared.u32 	%r939, [%r17+128];
	ld.shared.u32 	%r940, [%r29+172];
	ld.shared.u32 	%r941, [%r933+128];
	add.s32 	%r942, %r941, %r940;
	min.s32 	%r943, %r939, %r942;
	st.shared.u32 	[%r17+128], %r943;
	ld.shared.u32 	%r944, [%r23];
	ld.shared.u32 	%r945, [%r40+172];
	ld.shared.u32 	%r946, [%r933];
	add.s32 	%r947, %r946, %r945;
	min.s32 	%r948, %r944, %r947;
	st.shared.u32 	[%r23], %r948;
	ld.shared.u32 	%r949, [%r23+128];
	ld.shared.u32 	%r950, [%r40+172];
	ld.shared.u32 	%r951, [%r933+128];
	add.s32 	%r952, %r951, %r950;
	min.s32 	%r953, %r949, %r952;
	st.shared.u32 	[%r23+128], %r953;
	bar.sync 	0;
	add.s32 	%r954, %r933, %r50;
	ld.shared.u32 	%r955, [%r17];
	ld.shared.u32 	%r956, [%r29+176];
	ld.shared.u32 	%r957, [%r954];
	add.s32 	%r958, %r957, %r956;
	min.s32 	%r959, %r955, %r958;
	st.shared.u32 	[%r17], %r959;
	ld.shared.u32 	%r960, [%r17+128];
	ld.shared.u32 	%r961, [%r29+176];
	ld.shared.u32 	%r962, [%r954+128];
	add.s32 	%r963, %r962, %r961;
	min.s32 	%r964, %r960, %r963;
	st.shared.u32 	[%r17+128], %r964;
	ld.shared.u32 	%r965, [%r23];
	ld.shared.u32 	%r966, [%r40+176];
	ld.shared.u32 	%r967, [%r954];
	add.s32 	%r968, %r967, %r966;
	min.s32 	%r969, %r965, %r968;
	st.shared.u32 	[%r23], %r969;
	ld.shared.u32 	%r970, [%r23+128];
	ld.shared.u32 	%r971, [%r40+176];
	ld.shared.u32 	%r972, [%r954+128];
	add.s32 	%r973, %r972, %r971;
	min.s32 	%r974, %r970, %r973;
	st.shared.u32 	[%r23+128], %r974;
	bar.sync 	0;
	add.s32 	%r975, %r954, %r50;
	ld.shared.u32 	%r976, [%r17];
	ld.shared.u32 	%r977, [%r29+180];
	ld.shared.u32 	%r978, [%r975];
	add.s32 	%r979, %r978, %r977;
	min.s32 	%r980, %r976, %r979;
	st.shared.u32 	[%r17], %r980;
	ld.shared.u32 	%r981, [%r17+128];
	ld.shared.u32 	%r982, [%r29+180];
	ld.shared.u32 	%r983, [%r975+128];
	add.s32 	%r984, %r983, %r982;
	min.s32 	%r985, %r981, %r984;
	st.shared.u32 	[%r17+128], %r985;
	ld.shared.u32 	%r986, [%r23];
	ld.shared.u32 	%r987, [%r40+180];
	ld.shared.u32 	%r988, [%r975];
	add.s32 	%r989, %r988, %r987;
	min.s32 	%r990, %r986, %r989;
	st.shared.u32 	[%r23], %r990;
	ld.shared.u32 	%r991, [%r23+128];
	ld.shared.u32 	%r992, [%r40+180];
	ld.shared.u32 	%r993, [%r975+128];
	add.s32 	%r994, %r993, %r992;
	min.s32 	%r995, %r991, %r994;
	st.shared.u32 	[%r23+128], %r995;
	bar.sync 	0;
	add.s32 	%r996, %r975, %r50;
	ld.shared.u32 	%r997, [%r17];
	ld.shared.u32 	%r998, [%r29+184];
	ld.shared.u32 	%r999, [%r996];
	add.s32 	%r1000, %r999, %r998;
	min.s32 	%r1001, %r997, %r1000;
	st.shared.u32 	[%r17], %r1001;
	ld.shared.u32 	%r1002, [%r17+128];
	ld.shared.u32 	%r1003, [%r29+184];
	ld.shared.u32 	%r1004, [%r996+128];
	add.s32 	%r1005, %r1004, %r1003;
	min.s32 	%r1006, %r1002, %r1005;
	st.shared.u32 	[%r17+128], %r1006;
	ld.shared.u32 	%r1007, [%r23];
	ld.shared.u32 	%r1008, [%r40+184];
	ld.shared.u32 	%r1009, [%r996];
	add.s32 	%r1010, %r1009, %r1008;
	min.s32 	%r1011, %r1007, %r1010;
	st.shared.u32 	[%r23], %r1011;
	ld.shared.u32 	%r1012, [%r23+128];
	ld.shared.u32 	%r1013, [%r40+184];
	ld.shared.u32 	%r1014, [%r996+128];
	add.s32 	%r1015, %r1014, %r1013;
	min.s32 	%r1016, %r1012, %r1015;
	st.shared.u32 	[%r23+128], %r1016;
	bar.sync 	0;
	add.s32 	%r1017, %r996, %r50;
	ld.shared.u32 	%r1018, [%r17];
	ld.shared.u32 	%r1019, [%r29+188];
	ld.shared.u32 	%r1020, [%r1017];
	add.s32 	%r1021, %r1020, %r1019;
	min.s32 	%r1022, %r1018, %r1021;
	st.shared.u32 	[%r17], %r1022;
	ld.shared.u32 	%r1023, [%r17+128];
	ld.shared.u32 	%r1024, [%r29+188];
	ld.shared.u32 	%r1025, [%r1017+128];
	add.s32 	%r1026, %r1025, %r1024;
	min.s32 	%r1027, %r1023, %r1026;
	st.shared.u32 	[%r17+128], %r1027;
	ld.shared.u32 	%r1028, [%r23];
	ld.shared.u32 	%r1029, [%r40+188];
	ld.shared.u32 	%r1030, [%r1017];
	add.s32 	%r1031, %r1030, %r1029;
	min.s32 	%r1032, %r1028, %r1031;
	st.shared.u32 	[%r23], %r1032;
	ld.shared.u32 	%r1033, [%r23+128];
	ld.shared.u32 	%r1034, [%r40+188];
	ld.shared.u32 	%r1035, [%r1017+128];
	add.s32 	%r1036, %r1035, %r1034;
	min.s32 	%r1037, %r1033, %r1036;
	st.shared.u32 	[%r23+128], %r1037;
	bar.sync 	0;
	add.s32 	%r1038, %r1017, %r50;
	ld.shared.u32 	%r1039, [%r17];
	ld.shared.u32 	%r1040, [%r29+192];
	ld.shared.u32 	%r1041, [%r1038];
	add.s32 	%r1042, %r1041, %r1040;
	min.s32 	%r1043, %r1039, %r1042;
	st.shared.u32 	[%r17], %r1043;
	ld.shared.u32 	%r1044, [%r17+128];
	ld.shared.u32 	%r1045, [%r29+192];
	ld.shared.u32 	%r1046, [%r1038+128];
	add.s32 	%r1047, %r1046, %r1045;
	min.s32 	%r1048, %r1044, %r1047;
	st.shared.u32 	[%r17+128], %r1048;
	ld.shared.u32 	%r1049, [%r23];
	ld.shared.u32 	%r1050, [%r40+192];
	ld.shared.u32 	%r1051, [%r1038];
	add.s32 	%r1052, %r1051, %r1050;
	min.s32 	%r1053, %r1049, %r1052;
	st.shared.u32 	[%r23], %r1053;
	ld.shared.u32 	%r1054, [%r23+128];
	ld.shared.u32 	%r1055, [%r40+192];
	ld.shared.u32 	%r1056, [%r1038+128];
	add.s32 	%r1057, %r1056, %r1055;
	min.s32 	%r1058, %r1054, %r1057;
	st.shared.u32 	[%r23+128], %r1058;
	bar.sync 	0;
	add.s32 	%r1059, %r1038, %r50;
	ld.shared.u32 	%r1060, [%r17];
	ld.shared.u32 	%r1061, [%r29+196];
	ld.shared.u32 	%r1062, [%r1059];
	add.s32 	%r1063, %r1062, %r1061;
	min.s32 	%r1064, %r1060, %r1063;
	st.shared.u32 	[%r17], %r1064;
	ld.shared.u32 	%r1065, [%r17+128];
	ld.shared.u32 	%r1066, [%r29+196];
	ld.shared.u32 	%r1067, [%r1059+128];
	add.s32 	%r1068, %r1067, %r1066;
	min.s32 	%r1069, %r1065, %r1068;
	st.shared.u32 	[%r17+128], %r1069;
	ld.shared.u32 	%r1070, [%r23];
	ld.shared.u32 	%r1071, [%r40+196];
	ld.shared.u32 	%r1072, [%r1059];
	add.s32 	%r1073, %r1072, %r1071;
	min.s32 	%r1074, %r1070, %r1073;
	st.shared.u32 	[%r23], %r1074;
	ld.shared.u32 	%r1075, [%r23+128];
	ld.shared.u32 	%r1076, [%r40+196];
	ld.shared.u32 	%r1077, [%r1059+128];
	add.s32 	%r1078, %r1077, %r1076;
	min.s32 	%r1079, %r1075, %r1078;
	st.shared.u32 	[%r23+128], %r1079;
	bar.sync 	0;
	add.s32 	%r1080, %r1059, %r50;
	ld.shared.u32 	%r1081, [%r17];
	ld.shared.u32 	%r1082, [%r29+200];
	ld.shared.u32 	%r1083, [%r1080];
	add.s32 	%r1084, %r1083, %r1082;
	min.s32 	%r1085, %r1081, %r1084;
	st.shared.u32 	[%r17], %r1085;
	ld.shared.u32 	%r1086, [%r17+128];
	ld.shared.u32 	%r1087, [%r29+200];
	ld.shared.u32 	%r1088, [%r1080+128];
	add.s32 	%r1089, %r1088, %r1087;
	min.s32 	%r1090, %r1086, %r1089;
	st.shared.u32 	[%r17+128], %r1090;
	ld.shared.u32 	%r1091, [%r23];
	ld.shared.u32 	%r1092, [%r40+200];
	ld.shared.u32 	%r1093, [%r1080];
	add.s32 	%r1094, %r1093, %r1092;
	min.s32 	%r1095, %r1091, %r1094;
	st.shared.u32 	[%r23], %r1095;
	ld.shared.u32 	%r1096, [%r23+128];
	ld.shared.u32 	%r1097, [%r40+200];
	ld.shared.u32 	%r1098, [%r1080+128];
	add.s32 	%r1099, %r1098, %r1097;
	min.s32 	%r1100, %r1096, %r1099;
	st.shared.u32 	[%r23+128], %r1100;
	bar.sync 	0;
	add.s32 	%r1101, %r1080, %r50;
	ld.shared.u32 	%r1102, [%r17];
	ld.shared.u32 	%r1103, [%r29+204];
	ld.shared.u32 	%r1104, [%r1101];
	add.s32 	%r1105, %r1104, %r1103;
	min.s32 	%r1106, %r1102, %r1105;
	st.shared.u32 	[%r17], %r1106;
	ld.shared.u32 	%r1107, [%r17+128];
	ld.shared.u32 	%r1108, [%r29+204];
	ld.shared.u32 	%r1109, [%r1101+128];
	add.s32 	%r1110, %r1109, %r1108;
	min.s32 	%r1111, %r1107, %r1110;
	st.shared.u32 	[%r17+128], %r1111;
	ld.shared.u32 	%r1112, [%r23];
	ld.shared.u32 	%r1113, [%r40+204];
	ld.shared.u32 	%r1114, [%r1101];
	add.s32 	%r1115, %r1114, %r1113;
	min.s32 	%r1116, %r1112, %r1115;
	st.shared.u32 	[%r23], %r1116;
	ld.shared.u32 	%r1117, [%r23+128];
	ld.shared.u32 	%r1118, [%r40+204];
	ld.shared.u32 	%r1119, [%r1101+128];
	add.s32 	%r1120, %r1119, %r1118;
	min.s32 	%r1121, %r1117, %r1120;
	st.shared.u32 	[%r23+128], %r1121;
	bar.sync 	0;
	add.s32 	%r1122, %r1101, %r50;
	ld.shared.u32 	%r1123, [%r17];
	ld.shared.u32 	%r1124, [%r29+208];
	ld.shared.u32 	%r1125, [%r1122];
	add.s32 	%r1126, %r1125, %r1124;
	min.s32 	%r1127, %r1123, %r1126;
	st.shared.u32 	[%r17], %r1127;
	ld.shared.u32 	%r1128, [%r17+128];
	ld.shared.u32 	%r1129, [%r29+208];
	ld.shared.u32 	%r1130, [%r1122+128];
	add.s32 	%r1131, %r1130, %r1129;
	min.s32 	%r1132, %r1128, %r1131;
	st.shared.u32 	[%r17+128], %r1132;
	ld.shared.u32 	%r1133, [%r23];
	ld.shared.u32 	%r1134, [%r40+208];
	ld.shared.u32 	%r1135, [%r1122];
	add.s32 	%r1136, %r1135, %r1134;
	min.s32 	%r1137, %r1133, %r1136;
	st.shared.u32 	[%r23], %r1137;
	ld.shared.u32 	%r1138, [%r23+128];
	ld.shared.u32 	%r1139, [%r40+208];
	ld.shared.u32 	%r1140, [%r1122+128];
	add.s32 	%r1141, %r1140, %r1139;
	min.s32 	%r1142, %r1138, %r1141;
	st.shared.u32 	[%r23+128], %r1142;
	bar.sync 	0;
	add.s32 	%r1143, %r1122, %r50;
	ld.shared.u32 	%r1144, [%r17];
	ld.shared.u32 	%r1145, [%r29+212];
	ld.shared.u32 	%r1146, [%r1143];
	add.s32 	%r1147, %r1146, %r1145;
	min.s32 	%r1148, %r1144, %r1147;
	st.shared.u32 	[%r17], %r1148;
	ld.shared.u32 	%r1149, [%r17+128];
	ld.shared.u32 	%r1150, [%r29+212];
	ld.shared.u32 	%r1151, [%r1143+128];
	add.s32 	%r1152, %r1151, %r1150;
	min.s32 	%r1153, %r1149, %r1152;
	st.shared.u32 	[%r17+128], %r1153;
	ld.shared.u32 	%r1154, [%r23];
	ld.shared.u32 	%r1155, [%r40+212];
	ld.shared.u32 	%r1156, [%r1143];
	add.s32 	%r1157, %r1156, %r1155;
	min.s32 	%r1158, %r1154, %r1157;
	st.shared.u32 	[%r23], %r1158;
	ld.shared.u32 	%r1159, [%r23+128];
	ld.shared.u32 	%r1160, [%r40+212];
	ld.shared.u32 	%r1161, [%r1143+128];
	add.s32 	%r1162, %r1161, %r1160;
	min.s32 	%r1163, %r1159, %r1162;
	st.shared.u32 	[%r23+128], %r1163;
	bar.sync 	0;
	add.s32 	%r1164, %r1143, %r50;
	ld.shared.u32 	%r1165, [%r17];
	ld.shared.u32 	%r1166, [%r29+216];
	ld.shared.u32 	%r1167, [%r1164];
	add.s32 	%r1168, %r1167, %r1166;
	min.s32 	%r1169, %r1165, %r1168;
	st.shared.u32 	[%r17], %r1169;
	ld.shared.u32 	%r1170, [%r17+128];
	ld.shared.u32 	%r1171, [%r29+216];
	ld.shared.u32 	%r1172, [%r1164+128];
	add.s32 	%r1173, %r1172, %r1171;
	min.s32 	%r1174, %r1170, %r1173;
	st.shared.u32 	[%r17+128], %r1174;
	ld.shared.u32 	%r1175, [%r23];
	ld.shared.u32 	%r1176, [%r40+216];
	ld.shared.u32 	%r1177, [%r1164];
	add.s32 	%r1178, %r1177, %r1176;
	min.s32 	%r1179, %r1175, %r1178;
	st.shared.u32 	[%r23], %r1179;
	ld.shared.u32 	%r1180, [%r23+128];
	ld.shared.u32 	%r1181, [%r40+216];
	ld.shared.u32 	%r1182, [%r1164+128];
	add.s32 	%r1183, %r1182, %r1181;
	min.s32 	%r1184, %r1180, %r1183;
	st.shared.u32 	[%r23+128], %r1184;
	bar.sync 	0;
	add.s32 	%r1185, %r1164, %r50;
	ld.shared.u32 	%r1186, [%r17];
	ld.shared.u32 	%r1187, [%r29+220];
	ld.shared.u32 	%r1188, [%r1185];
	add.s32 	%r1189, %r1188, %r1187;
	min.s32 	%r1190, %r1186, %r1189;
	st.shared.u32 	[%r17], %r1190;
	ld.shared.u32 	%r1191, [%r17+128];
	ld.shared.u32 	%r1192, [%r29+220];
	ld.shared.u32 	%r1193, [%r1185+128];
	add.s32 	%r1194, %r1193, %r1192;
	min.s32 	%r1195, %r1191, %r1194;
	st.shared.u32 	[%r17+128], %r1195;
	ld.shared.u32 	%r1196, [%r23];
	ld.shared.u32 	%r1197, [%r40+220];
	ld.shared.u32 	%r1198, [%r1185];
	add.s32 	%r1199, %r1198, %r1197;
	min.s32 	%r1200, %r1196, %r1199;
	st.shared.u32 	[%r23], %r1200;
	ld.shared.u32 	%r1201, [%r23+128];
	ld.shared.u32 	%r1202, [%r40+220];
	ld.shared.u32 	%r1203, [%r1185+128];
	add.s32 	%r1204, %r1203, %r1202;
	min.s32 	%r1205, %r1201, %r1204;
	st.shared.u32 	[%r23+128], %r1205;
	bar.sync 	0;
	add.s32 	%r1206, %r1185, %r50;
	ld.shared.u32 	%r1207, [%r17];
	ld.shared.u32 	%r1208, [%r29+224];
	ld.shared.u32 	%r1209, [%r1206];
	add.s32 	%r1210, %r1209, %r1208;
	min.s32 	%r1211, %r1207, %r1210;
	st.shared.u32 	[%r17], %r1211;
	ld.shared.u32 	%r1212, [%r17+128];
	ld.shared.u32 	%r1213, [%r29+224];
	ld.shared.u32 	%r1214, [%r1206+128];
	add.s32 	%r1215, %r1214, %r1213;
	min.s32 	%r1216, %r1212, %r1215;
	st.shared.u32 	[%r17+128], %r1216;
	ld.shared.u32 	%r1217, [%r23];
	ld.shared.u32 	%r1218, [%r40+224];
	ld.shared.u32 	%r1219, [%r1206];
	add.s32 	%r1220, %r1219, %r1218;
	min.s32 	%r1221, %r1217, %r1220;
	st.shared.u32 	[%r23], %r1221;
	ld.shared.u32 	%r1222, [%r23+128];
	ld.shared.u32 	%r1223, [%r40+224];
	ld.shared.u32 	%r1224, [%r1206+128];
	add.s32 	%r1225, %r1224, %r1223;
	min.s32 	%r1226, %r1222, %r1225;
	st.shared.u32 	[%r23+128], %r1226;
	bar.sync 	0;
	add.s32 	%r1227, %r1206, %r50;
	ld.shared.u32 	%r1228, [%r17];
	ld.shared.u32 	%r1229, [%r29+228];
	ld.shared.u32 	%r1230, [%r1227];
	add.s32 	%r1231, %r1230, %r1229;
	min.s32 	%r1232, %r1228, %r1231;
	st.shared.u32 	[%r17], %r1232;
	ld.shared.u32 	%r1233, [%r17+128];
	ld.shared.u32 	%r1234, [%r29+228];
	ld.shared.u32 	%r1235, [%r1227+128];
	add.s32 	%r1236, %r1235, %r1234;
	min.s32 	%r1237, %r1233, %r1236;
	st.shared.u32 	[%r17+128], %r1237;
	ld.shared.u32 	%r1238, [%r23];
	ld.shared.u32 	%r1239, [%r40+228];
	ld.shared.u32 	%r1240, [%r1227];
	add.s32 	%r1241, %r1240, %r1239;
	min.s32 	%r1242, %r1238, %r1241;
	st.shared.u32 	[%r23], %r1242;
	ld.shared.u32 	%r1243, [%r23+128];
	ld.shared.u32 	%r1244, [%r40+228];
	ld.shared.u32 	%r1245, [%r1227+128];
	add.s32 	%r1246, %r1245, %r1244;
	min.s32 	%r1247, %r1243, %r1246;
	st.shared.u32 	[%r23+128], %r1247;
	bar.sync 	0;
	add.s32 	%r1248, %r1227, %r50;
	ld.shared.u32 	%r1249, [%r17];
	ld.shared.u32 	%r1250, [%r29+232];
	ld.shared.u32 	%r1251, [%r1248];
	add.s32 	%r1252, %r1251, %r1250;
	min.s32 	%r1253, %r1249, %r1252;
	st.shared.u32 	[%r17], %r1253;
	ld.shared.u32 	%r1254, [%r17+128];
	ld.shared.u32 	%r1255, [%r29+232];
	ld.shared.u32 	%r1256, [%r1248+128];
	add.s32 	%r1257, %r1256, %r1255;
	min.s32 	%r1258, %r1254, %r1257;
	st.shared.u32 	[%r17+128], %r1258;
	ld.shared.u32 	%r1259, [%r23];
	ld.shared.u32 	%r1260, [%r40+232];
	ld.shared.u32 	%r1261, [%r1248];
	add.s32 	%r1262, %r1261, %r1260;
	min.s32 	%r1263, %r1259, %r1262;
	st.shared.u32 	[%r23], %r1263;
	ld.shared.u32 	%r1264, [%r23+128];
	ld.shared.u32 	%r1265, [%r40+232];
	ld.shared.u32 	%r1266, [%r1248+128];
	add.s32 	%r1267, %r1266, %r1265;
	min.s32 	%r1268, %r1264, %r1267;
	st.shared.u32 	[%r23+128], %r1268;
	bar.sync 	0;
	add.s32 	%r1269, %r1248, %r50;
	ld.shared.u32 	%r1270, [%r17];
	ld.shared.u32 	%r1271, [%r29+236];
	ld.shared.u32 	%r1272, [%r1269];
	add.s32 	%r1273, %r1272, %r1271;
	min.s32 	%r1274, %r1270, %r1273;
	st.shared.u32 	[%r17], %r1274;
	ld.shared.u32 	%r1275, [%r17+128];
	ld.shared.u32 	%r1276, [%r29+236];
	ld.shared.u32 	%r1277, [%r1269+128];
	add.s32 	%r1278, %r1277, %r1276;
	min.s32 	%r1279, %r1275, %r1278;
	st.shared.u32 	[%r17+128], %r1279;
	ld.shared.u32 	%r1280, [%r23];
	ld.shared.u32 	%r1281, [%r40+236];
	ld.shared.u32 	%r1282, [%r1269];
	add.s32 	%r1283, %r1282, %r1281;
	min.s32 	%r1284, %r1280, %r1283;
	st.shared.u32 	[%r23], %r1284;
	ld.shared.u32 	%r1285, [%r23+128];
	ld.shared.u32 	%r1286, [%r40+236];
	ld.shared.u32 	%r1287, [%r1269+128];
	add.s32 	%r1288, %r1287, %r1286;
	min.s32 	%r1289, %r1285, %r1288;
	st.shared.u32 	[%r23+128], %r1289;
	bar.sync 	0;
	add.s32 	%r1290, %r1269, %r50;
	ld.shared.u32 	%r1291, [%r17];
	ld.shared.u32 	%r1292, [%r29+240];
	ld.shared.u32 	%r1293, [%r1290];
	add.s32 	%r1294, %r1293, %r1292;
	min.s32 	%r1295, %r1291, %r1294;
	st.shared.u32 	[%r17], %r1295;
	ld.shared.u32 	%r1296, [%r17+128];
	ld.shared.u32 	%r1297, [%r29+240];
	ld.shared.u32 	%r1298, [%r1290+128];
	add.s32 	%r1299, %r1298, %r1297;
	min.s32 	%r1300, %r1296, %r1299;
	st.shared.u32 	[%r17+128], %r1300;
	ld.shared.u32 	%r1301, [%r23];
	ld.shared.u32 	%r1302, [%r40+240];
	ld.shared.u32 	%r1303, [%r1290];
	add.s32 	%r1304, %r1303, %r1302;
	min.s32 	%r1305, %r1301, %r1304;
	st.shared.u32 	[%r23], %r1305;
	ld.shared.u32 	%r1306, [%r23+128];
	ld.shared.u32 	%r1307, [%r40+240];
	ld.shared.u32 	%r1308, [%r1290+128];
	add.s32 	%r1309, %r1308, %r1307;
	min.s32 	%r1310, %r1306, %r1309;
	st.shared.u32 	[%r23+128], %r1310;
	bar.sync 	0;
	add.s32 	%r1311, %r1290, %r50;
	ld.shared.u32 	%r1312, [%r17];
	ld.shared.u32 	%r1313, [%r29+244];
	ld.shared.u32 	%r1314, [%r1311];
	add.s32 	%r1315, %r1314, %r1313;
	min.s32 	%r1316, %r1312, %r1315;
	st.shared.u32 	[%r17], %r1316;
	ld.shared.u32 	%r1317, [%r17+128];
	ld.shared.u32 	%r1318, [%r29+244];
	ld.shared.u32 	%r1319, [%r1311+128];
	add.s32 	%r1320, %r1319, %r1318;
	min.s32 	%r1321, %r1317, %r1320;
	st.shared.u32 	[%r17+128], %r1321;
	ld.shared.u32 	%r1322, [%r23];
	ld.shared.u32 	%r1323, [%r40+244];
	ld.shared.u32 	%r1324, [%r1311];
	add.s32 	%r1325, %r1324, %r1323;
	min.s32 	%r1326, %r1322, %r1325;
	st.shared.u32 	[%r23], %r1326;
	ld.shared.u32 	%r1327, [%r23+128];
	ld.shared.u32 	%r1328, [%r40+244];
	ld.shared.u32 	%r1329, [%r1311+128];
	add.s32 	%r1330, %r1329, %r1328;
	min.s32 	%r1331, %r1327, %r1330;
	st.shared.u32 	[%r23+128], %r1331;
	bar.sync 	0;
	add.s32 	%r1332, %r1311, %r50;
	ld.shared.u32 	%r1333, [%r17];
	ld.shared.u32 	%r1334, [%r29+248];
	ld.shared.u32 	%r1335, [%r1332];
	add.s32 	%r1336, %r1335, %r1334;
	min.s32 	%r1337, %r1333, %r1336;
	st.shared.u32 	[%r17], %r1337;
	ld.shared.u32 	%r1338, [%r17+128];
	ld.shared.u32 	%r1339, [%r29+248];
	ld.shared.u32 	%r1340, [%r1332+128];
	add.s32 	%r1341, %r1340, %r1339;
	min.s32 	%r1342, %r1338, %r1341;
	st.shared.u32 	[%r17+128], %r1342;
	ld.shared.u32 	%r1343, [%r23];
	ld.shared.u32 	%r1344, [%r40+248];
	ld.shared.u32 	%r1345, [%r1332];
	add.s32 	%r1346, %r1345, %r1344;
	min.s32 	%r1347, %r1343, %r1346;
	st.shared.u32 	[%r23], %r1347;
	ld.shared.u32 	%r1348, [%r23+128];
	ld.shared.u32 	%r1349, [%r40+248];
	ld.shared.u32 	%r1350, [%r1332+128];
	add.s32 	%r1351, %r1350, %r1349;
	min.s32 	%r1352, %r1348, %r1351;
	st.shared.u32 	[%r23+128], %r1352;
	bar.sync 	0;
	add.s32 	%r1353, %r1332, %r50;
	ld.shared.u32 	%r1354, [%r17];
	ld.shared.u32 	%r1355, [%r29+252];
	ld.shared.u32 	%r1356, [%r1353];
	add.s32 	%r1357, %r1356, %r1355;
	min.s32 	%r1358, %r1354, %r1357;
	st.shared.u32 	[%r17], %r1358;
	ld.shared.u32 	%r1359, [%r17+128];
	ld.shared.u32 	%r1360, [%r29+252];
	ld.shared.u32 	%r1361, [%r1353+128];
	add.s32 	%r1362, %r1361, %r1360;
	min.s32 	%r1363, %r1359, %r1362;
	st.shared.u32 	[%r17+128], %r1363;
	ld.shared.u32 	%r1364, [%r23];
	ld.shared.u32 	%r1365, [%r40+252];
	ld.shared.u32 	%r1366, [%r1353];
	add.s32 	%r1367, %r1366, %r1365;
	min.s32 	%r1368, %r1364, %r1367;
	st.shared.u32 	[%r23], %r1368;
	ld.shared.u32 	%r1369, [%r23+128];
	ld.shared.u32 	%r1370, [%r40+252];
	ld.shared.u32 	%r1371, [%r1353+128];
	add.s32 	%r1372, %r1371, %r1370;
	min.s32 	%r1373, %r1369, %r1372;
	st.shared.u32 	[%r23+128], %r1373;
	ld.shared.u32 	%r1374, [%r17];
	st.global.u32 	[%rd4], %r1374;
	ld.shared.u32 	%r1375, [%r17+128];
	st.global.u32 	[%rd4+128], %r1375;
	st.global.u32 	[%rd6], %r1368;
	st.global.u32 	[%rd6+128], %r1373;
	ret;

}
	// .globl	_Z8phase2_1iiiPiii
.visible .entry _Z8phase2_1iiiPiii(
	.param .u32 _Z8phase2_1iiiPiii_param_0,
	.param .u32 _Z8phase2_1iiiPiii_param_1,
	.param .u32 _Z8phase2_1iiiPiii_param_2,
	.param .u64 .ptr .align 1 _Z8phase2_1iiiPiii_param_3,
	.param .u32 _Z8phase2_1iiiPiii_param_4,
	.param .u32 _Z8phase2_1iiiPiii_param_5
)
{
	.reg .b32 	%r<1390>;
	.reg .b64 	%rd<11>;

	ld.param.u32 	%r1, [_Z8phase2_1iiiPiii_param_0];
	ld.param.u32 	%r2, [_Z8phase2_1iiiPiii_param_1];
	ld.param.u32 	%r3, [_Z8phase2_1iiiPiii_param_2];
	ld.param.u64 	%rd1, [_Z8phase2_1iiiPiii_param_3];
	ld.param.u32 	%r4, [_Z8phase2_1iiiPiii_param_4];
	ld.param.u32 	%r5, [_Z8phase2_1iiiPiii_param_5];
	cvta.to.global.u64 	%rd2, %rd1;
	mov.u32 	%r6, %ctaid.y;
	add.s32 	%r7, %r4, %r6;
	shl.b32 	%r8, %r7, 6;
	mov.u32 	%r9, %tid.y;
	add.s32 	%r10, %r8, %r9;
	mov.u32 	%r11, %ctaid.x;
	add.s32 	%r12, %r5, %r11;
	shl.b32 	%r13, %r12, 6;
	mov.u32 	%r14, %tid.x;
	add.s32 	%r15, %r13, %r14;
	shl.b32 	%r16, %r2, 6;
	mad.lo.s32 	%r17, %r10, %r3, %r15;
	mul.wide.s32 	%rd3, %r17, 4;
	add.s64 	%rd4, %rd2, %rd3;
	ld.global.u32 	%r18, [%rd4];
	mul.lo.s32 	%r19, %r9, %r1;
	add.s32 	%r20, %r19, %r14;
	shl.b32 	%r21, %r20, 2;
	mov.u32 	%r22, shared_mem;
	add.s32 	%r23, %r22, %r21;
	st.shared.u32 	[%r23], %r18;
	ld.global.u32 	%r24, [%rd4+128];
	st.shared.u32 	[%r23+128], %r24;
	add.s32 	%r25, %r16, %r9;
	mad.lo.s32 	%r26, %r25, %r3, %r15;
	mul.wide.s32 	%rd5, %r26, 4;
	add.s64 	%rd6, %rd2, %rd5;
	ld.global.u32 	%r27, [%rd6];
	st.shared.u32 	[%r23+16384], %r27;
	ld.global.u32 	%r28, [%rd6+128];
	st.shared.u32 	[%r23+16512], %r28;
	shl.b32 	%r29, %r3, 5;
	add.s32 	%r30, %r17, %r29;
	mul.wide.s32 	%rd7, %r30, 4;
	add.s64 	%rd8, %rd2, %rd7;
	ld.global.u32 	%r31, [%rd8];
	shl.b32 	%r32, %r1, 7;
	add.s32 	%r33, %r23, %r32;
	st.shared.u32 	[%r33], %r31;
	ld.global.u32 	%r34, [%rd8+128];
	st.shared.u32 	[%r33+128], %r34;
	add.s32 	%r35, %r25, 32;
	mad.lo.s32 	%r36, %r35, %r3, %r15;
	mul.wide.s32 	%rd9, %r36, 4;
	add.s64 	%rd10, %rd2, %rd9;
	ld.global.u32 	%r37, [%rd10];
	st.shared.u32 	[%r33+16384], %r37;
	ld.global.u32 	%r38, [%rd10+128];
	st.shared.u32 	[%r33+16512], %r38;
	bar.sync 	0;
	shl.b32 	%r39, %r14, 2;
	add.s32 	%r40, %r22, %r39;
	ld.shared.u32 	%r41, [%r23];
	shl.b32 	%r42, %r19, 2;
	add.s32 	%r43, %r22, %r42;
	ld.shared.u32 	%r44, [%r43];
	ld.shared.u32 	%r45, [%r40+16384];
	add.s32 	%r46, %r45, %r44;
	min.s32 	%r47, %r41, %r46;
	st.shared.u32 	[%r23], %r47;
	ld.shared.u32 	%r48, [%r23+128];
	ld.shared.u32 	%r49, [%r43];
	ld.shared.u32 	%r50, [%r40+16512];
	add.s32 	%r51, %r50, %r49;
	min.s32 	%r52, %r48, %r51;
	st.shared.u32 	[%r23+128], %r52;
	ld.shared.u32 	%r53, [%r33];
	add.s32 	%r54, %r43, %r32;
	ld.shared.u32 	%r55, [%r54];
	ld.shared.u32 	%r56, [%r40+16384];
	add.s32 	%r57, %r56, %r55;
	min.s32 	%r58, %r53, %r57;
	st.shared.u32 	[%r33], %r58;
	ld.shared.u32 	%r59, [%r33+128];
	ld.shared.u32 	%r60, [%r54];
	ld.shared.u32 	%r61, [%r40+16512];
	add.s32 	%r62, %r61, %r60;
	min.s32 	%r63, %r59, %r62;
	st.shared.u32 	[%r33+128], %r63;
	bar.sync 	0;
	shl.b32 	%r64, %r1, 2;
	add.s32 	%r65, %r40, %r64;
	ld.shared.u32 	%r66, [%r23];
	ld.shared.u32 	%r67, [%r43+4];
	ld.shared.u32 	%r68, [%r65+16384];
	add.s32 	%r69, %r68, %r67;
	min.s32 	%r70, %r66, %r69;
	st.shared.u32 	[%r23], %r70;
	ld.shared.u32 	%r71, [%r23+128];
	ld.shared.u32 	%r72, [%r43+4];
	ld.shared.u32 	%r73, [%r65+16512];
	add.s32 	%r74, %r73, %r72;
	min.s32 	%r75, %r71, %r74;
	st.shared.u32 	[%r23+128], %r75;
	ld.shared.u32 	%r76, [%r33];
	ld.shared.u32 	%r77, [%r54+4];
	ld.shared.u32 	%r78, [%r65+16384];
	add.s32 	%r79, %r78, %r77;
	min.s32 	%r80, %r76, %r79;
	st.shared.u32 	[%r33], %r80;
	ld.shared.u32 	%r81, [%r33+128];
	ld.shared.u32 	%r82, [%r54+4];
	ld.shared.u32 	%r83, [%r65+16512];
	add.s32 	%r84, %r83, %r82;
	min.s32 	%r85, %r81, %r84;
	st.shared.u32 	[%r33+128], %r85;
	bar.sync 	0;
	add.s32 	%r86, %r65, %r64;
	ld.shared.u32 	%r87, [%r23];
	ld.shared.u32 	%r88, [%r43+8];
	ld.shared.u32 	%r89, [%r86+16384];
	add.s32 	%r90, %r89, %r88;
	min.s32 	%r91, %r87, %r90;
	st.shared.u32 	[%r23], %r91;
	ld.shared.u32 	%r92, [%r23+128];
	ld.shared.u32 	%r93, [%r43+8];
	ld.shared.u32 	%r94, [%r86+16512];
	add.s32 	%r95, %r94, %r93;
	min.s32 	%r96, %r92, %r95;
	st.shared.u32 	[%r23+128], %r96;
	ld.shared.u32 	%r97, [%r33];
	ld.shared.u32 	%r98, [%r54+8];
	ld.shared.u32 	%r99, [%r86+16384];
	add.s32 	%r100, %r99, %r98;
	min.s32 	%r101, %r97, %r100;
	st.shared.u32 	[%r33], %r101;
	ld.shared.u32 	%r102, [%r33+128];
	ld.shared.u32 	%r103, [%r54+8];
	ld.shared.u32 	%r104, [%r86+16512];
	add.s32 	%r105, %r104, %r103;
	min.s32 	%r106, %r102, %r105;
	st.shared.u32 	[%r33+128], %r106;
	bar.sync 	0;
	add.s32 	%r107, %r86, %r64;
	ld.shared.u32 	%r108, [%r23];
	ld.shared.u32 	%r109, [%r43+12];
	ld.shared.u32 	%r110, [%r107+16384];
	add.s32 	%r111, %r110, %r109;
	min.s32 	%r112, %r108, %r111;
	st.shared.u32 	[%r23], %r112;
	ld.shared.u32 	%r113, [%r23+128];
	ld.shared.u32 	%r114, [%r43+12];
	ld.shared.u32 	%r115, [%r107+16512];
	add.s32 	%r116, %r115, %r114;
	min.s32 	%r117, %r113, %r116;
	st.shared.u32 	[%r23+128], %r117;
	ld.shared.u32 	%r118, [%r33];
	ld.shared.u32 	%r119, [%r54+12];
	ld.shared.u32 	%r120, [%r107+16384];
	add.s32 	%r121, %r120, %r119;
	min.s32 	%r122, %r118, %r121;
	st.shared.u32 	[%r33], %r122;
	ld.shared.u32 	%r123, [%r33+128];
	ld.shared.u32 	%r124, [%r54+12];
	ld.shared.u32 	%r125, [%r107+16512];
	add.s32 	%r126, %r125, %r124;
	min.s32 	%r127, %r123, %r126;
	st.shared.u32 	[%r33+128], %r127;
	bar.sync 	0;
	add.s32 	%r128, %r107, %r64;
	ld.shared.u32 	%r129, [%r23];
	ld.shared.u32 	%r130, [%r43+16];
	ld.shared.u32 	%r131, [%r128+16384];
	add.s32 	%r132, %r131, %r130;
	min.s32 	%r133, %r129, %r132;
	st.shared.u32 	[%r23], %r133;
	ld.shared.u32 	%r134, [%r23+128];
	ld.shared.u32 	%r135, [%r43+16];
	ld.shared.u32 	%r136, [%r128+16512];
	add.s32 	%r137, %r136, %r135;
	min.s32 	%r138, %r134, %r137;
	st.shared.u32 	[%r23+128], %r138;
	ld.shared.u32 	%r139, [%r33];
	ld.shared.u32 	%r140, [%r54+16];
	ld.shared.u32 	%r141, [%r128+16384];
	add.s32 	%r142, %r141, %r140;
	min.s32 	%r143, %r139, %r142;
	st.shared.u32 	[%r33], %r143;
	ld.shared.u32 	%r144, [%r33+128];
	ld.shared.u32 	%r145, [%r54+16];
	ld.shared.u32 	%r146, [%r128+16512];
	add.s32 	%r147, %r146, %r145;
	min.s32 	%r148, %r144, %r147;
	st.shared.u32 	[%r33+128], %r148;
	bar.sync 	0;
	add.s32 	%r149, %r128, %r64;
	ld.shared.u32 	%r150, [%r23];
	ld.shared.u32 	%r151, [%r43+20];
	ld.shared.u32 	%r152, [%r149+16384];
	add.s32 	%r153, %r152, %r151;
	min.s32 	%r154, %r150, %r153;
	st.shared.u32 	[%r23], %r154;
	ld.shared.u32 	%r155, [%r23+128];
	ld.shared.u32 	%r156, [%r43+20];
	ld.shared.u32 	%r157, [%r149+16512];
	add.s32 	%r158, %r157, %r156;
	min.s32 	%r159, %r155, %r158;
	st.shared.u32 	[%r23+128], %r159;
	ld.shared.u32 	%r160, [%r33];
	ld.shared.u32 	%r161, [%r54+20];
	ld.shared.u32 	%r162, [%r149+16384];
	add.s32 	%r163, %r162, %r161;
	min.s32 	%r164, %r160, %r163;
	st.shared.u32 	[%r33], %r164;
	ld.shared.u32 	%r165, [%r33+128];
	ld.shared.u32 	%r166, [%r54+20];
	ld.shared.u32 	%r167, [%r149+16512];
	add.s32 	%r168, %r167, %r166;
	min.s32 	%r169, %r165, %r168;
	st.shared.u32 	[%r33+128], %r169;
	bar.sync 	0;
	add.s32 	%r170, %r149, %r64;
	ld.shared.u32 	%r171, [%r23];
	ld.shared.u32 	%r172, [%r43+24];
	ld.shared.u32 	%r173, [%r170+16384];
	add.s32 	%r174, %r173, %r172;
	min.s32 	%r175, %r171, %r174;
	st.shared.u32 	[%r23], %r175;
	ld.shared.u32 	%r176, [%r23+128];
	ld.shared.u32 	%r177, [%r43+24];
	ld.shared.u32 	%r178, [%r170+16512];
	add.s32 	%r179, %r178, %r177;
	min.s32 	%r180, %r176, %r179;
	st.shared.u32 	[%r23+128], %r180;
	ld.shared.u32 	%r181, [%r33];
	ld.shared.u32 	%r182, [%r54+24];
	ld.shared.u32 	%r183, [%r170+16384];
	add.s32 	%r184, %r183, %r182;
	min.s32 	%r185, %r181, %r184;
	st.shared.u32 	[%r33], %r185;
	ld.shared.u32 	%r186, [%r33+128];
	ld.shared.u32 	%r187, [%r54+24];
	ld.shared.u32 	%r188, [%r170+16512];
	add.s32 	%r189, %r188, %r187;
	min.s32 	%r190, %r186, %r189;
	st.shared.u32 	[%r33+128], %r190;
	bar.sync 	0;
	add.s32 	%r191, %r170, %r64;
	ld.shared.u32 	%r192, [%r23];
	ld.shared.u32 	%r193, [%r43+28];
	ld.shared.u32 	%r194, [%r191+16384];
	add.s32 	%r195, %r194, %r193;
	min.s32 	%r196, %r192, %r195;
	st.shared.u32 	[%r23], %r196;
	ld.shared.u32 	%r197, [%r23+128];
	ld.shared.u32 	%r198, [%r43+28];
	ld.shared.u32 	%r199, [%r191+16512];
	add.s32 	%r200, %r199, %r198;
	min.s32 	%r201, %r197, %r200;
	st.shared.u32 	[%r23+128], %r201;
	ld.shared.u32 	%r202, [%r33];
	ld.shared.u32 	%r203, [%r54+28];
	ld.shared.u32 	%r204, [%r191+16384];
	add.s32 	%r205, %r204, %r203;
	min.s32 	%r206, %r202, %r205;
	st.shared.u32 	[%r33], %r206;
	ld.shared.u32 	%r207, [%r33+128];
	ld.shared.u32 	%r208, [%r54+28];
	ld.shared.u32 	%r209, [%r191+16512];
	add.s32 	%r210, %r209, %r208;
	min.s32 	%r211, %r207, %r210;
	st.shared.u32 	[%r33+128], %r211;
	bar.sync 	0;
	add.s32 	%r212, %r191, %r64;
	ld.shared.u32 	%r213, [%r23];
	ld.shared.u32 	%r214, [%r43+32];
	ld.shared.u32 	%r215, [%r212+16384];
	add.s32 	%r216, %r215, %r214;
	min.s32 	%r217, %r213, %r216;
	st.shared.u32 	[%r23], %r217;
	ld.shared.u32 	%r218, [%r23+128];
	ld.shared.u32 	%r219, [%r43+32];
	ld.shared.u32 	%r220, [%r212+16512];
	add.s32 	%r221, %r220, %r219;
	min.s32 	%r222, %r218, %r221;
	st.shared.u32 	[%r23+128], %r222;
	ld.shared.u32 	%r223, [%r33];
	ld.shared.u32 	%r224, [%r54+32];
	ld.shared.u32 	%r225, [%r212+16384];
	add.s32 	%r226, %r225, %r224;
	min.s32 	%r227, %r223, %r226;
	st.shared.u32 	[%r33], %r227;
	ld.shared.u32 	%r228, [%r33+128];
	ld.shared.u32 	%r229, [%r54+32];
	ld.shared.u32 	%r230, [%r212+16512];
	add.s32 	%r231, %r230, %r229;
	min.s32 	%r232, %r228, %r231;
	st.shared.u32 	[%r33+128], %r232;
	bar.sync 	0;
	add.s32 	%r233, %r212, %r64;
	ld.shared.u32 	%r234, [%r23];
	ld.shared.u32 	%r235, [%r43+36];
	ld.shared.u32 	%r236, [%r233+16384];
	add.s32 	%r237, %r236, %r235;
	min.s32 	%r238, %r234, %r237;
	st.shared.u32 	[%r23], %r238;
	ld.shared.u32 	%r239, [%r23+128];
	ld.shared.u32 	%r240, [%r43+36];
	ld.shared.u32 	%r241, [%r233+16512];
	add.s32 	%r242, %r241, %r240;
	min.s32 	%r243, %r239, %r242;
	st.shared.u32 	[%r23+128], %r243;
	ld.shared.u32 	%r244, [%r33];
	ld.shared.u32 	%r245, [%r54+36];
	ld.shared.u32 	%r246, [%r233+16384];
	add.s32 	%r247, %r246, %r245;
	min.s32 	%r248, %r244, %r247;
	st.shared.u32 	[%r33], %r248;
	ld.shared.u32 	%r249, [%r33+128];
	ld.shared.u32 	%r250, [%r54+36];
	ld.shared.u32 	%r251, [%r233+16512];
	add.s32 	%r252, %r251, %r250;
	min.s32 	%r253, %r249, %r252;
	st.shared.u32 	[%r33+128], %r253;
	bar.sync 	0;
	add.s32 	%r254, %r233, %r64;
	ld.shared.u32 	%r255, [%r23];
	ld.shared.u32 	%r256, [%r43+40];
	ld.shared.u32 	%r257, [%r254+16384];
	add.s32 	%r258, %r257, %r256;
	min.s32 	%r259, %r255, %r258;
	st.shared.u32 	[%r23], %r259;
	ld.shared.u32 	%r260, [%r23+128];
	ld.shared.u32 	%r261, [%r43+40];
	ld.shared.u32 	%r262, [%r254+16512];
	add.s32 	%r263, %r262, %r261;
	min.s32 	%r264, %r260, %r263;
	st.shared.u32 	[%r23+128], %r264;
	ld.shared.u32 	%r265, [%r33];
	ld.shared.u32 	%r266, [%r54+40];
	ld.shared.u32 	%r267, [%r254+16384];
	add.s32 	%r268, %r267, %r266;
	min.s32 	%r269, %r265, %r268;
	st.shared.u32 	[%r33], %r269;
	ld.shared.u32 	%r270, [%r33+128];
	ld.shared.u32 	%r271, [%r54+40];
	ld.shared.u32 	%r272, [%r254+16512];
	add.s32 	%r273, %r272, %r271;
	min.s32 	%r274, %r270, %r273;
	st.shared.u32 	[%r33+128], %r274;
	bar.sync 	0;
	add.s32 	%r275, %r254, %r64;
	ld.shared.u32 	%r276, [%r23];
	ld.shared.u32 	%r277, [%r43+44];
	ld.shared.u32 	%r278, [%r275+16384];
	add.s32 	%r279, %r278, %r277;
	min.s32 	%r280, %r276, %r279;
	st.shared.u32 	[%r23], %r280;
	ld.shared.u32 	%r281, [%r23+128];
	ld.shared.u32 	%r282, [%r43+44];
	ld.shared.u32 	%r283, [%r275+16512];
	add.s32 	%r284, %r283, %r282;
	min.s32 	%r285, %r281, %r284;
	st.shared.u32 	[%r23+128], %r285;
	ld.shared.u32 	%r286, [%r33];
	ld.shared.u32 	%r287, [%r54+44];
	ld.shared.u32 	%r288, [%r275+16384];
	add.s32 	%r289, %r288, %r287;
	min.s32 	%r290, %r286, %r289;
	st.shared.u32 	[%r33], %r290;
	ld.shared.u32 	%r291, [%r33+128];
	ld.shared.u32 	%r292, [%r54+44];
	ld.shared.u32 	%r293, [%r275+16512];
	add.s32 	%r294, %r293, %r292;
	min.s32 	%r295, %r291, %r294;
	st.shared.u32 	[%r33+128], %r295;
	bar.sync 	0;
	add.s32 	%r296, %r275, %r64;
	ld.shared.u32 	%r297, [%r23];
	ld.shared.u32 	%r298, [%r43+48];
	ld.shared.u32 	%r299, [%r296+16384];
	add.s32 	%r300, %r299, %r298;
	min.s32 	%r301, %r297, %r300;
	st.shared.u32 	[%r23], %r301;
	ld.shared.u32 	%r302, [%r23+128];
	ld.shared.u32 	%r303, [%r43+48];
	ld.shared.u32 	%r304, [%r296+16512];
	add.s32 	%r305, %r304, %r303;
	min.s32 	%r306, %r302, %r305;
	st.shared.u32 	[%r23+128], %r306;
	ld.shared.u32 	%r307, [%r33];
	ld.shared.u32 	%r308, [%r54+48];
	ld.shared.u32 	%r309, [%r296+16384];
	add.s32 	%r310, %r309, %r308;
	min.s32 	%r311, %r307, %r310;
	st.shared.u32 	[%r33], %r311;
	ld.shared.u32 	%r312, [%r33+128];
	ld.shared.u32 	%r313, [%r54+48];
	ld.shared.u32 	%r314, [%r296+16512];
	add.s32 	%r315, %r314, %r313;
	min.s32 	%r316, %r312, %r315;
	st.shared.u32 	[%r33+128], %r316;
	bar.sync 	0;
	add.s32 	%r317, %r296, %r64;
	ld.shared.u32 	%r318, [%r23];
	ld.shared.u32 	%r319, [%r43+52];
	ld.shared.u32 	%r320, [%r317+16384];
	add.s32 	%r321, %r320, %r319;
	min.s32 	%r322, %r318, %r321;
	st.shared.u32 	[%r23], %r322;
	ld.shared.u32 	%r323, [%r23+128];
	ld.shared.u32 	%r324, [%r43+52];
	ld.shared.u32 	%r325, [%r317+16512];
	add.s32 	%r326, %r325, %r324;
	min.s32 	%r327, %r323, %r326;
	st.shared.u32 	[%r23+128], %r327;
	ld.shared.u32 	%r328, [%r33];
	ld.shared.u32 	%r329, [%r54+52];
	ld.shared.u32 	%r330, [%r317+16384];
	add.s32 	%r331, %r330, %r329;
	min.s32 	%r332, %r328, %r331;
	st.shared.u32 	[%r33], %r332;
	ld.shared.u32 	%r333, [%r33+128];
	ld.shared.u32 	%r334, [%r54+52];
	ld.shared.u32 	%r335, [%r317+16512];
	add.s32 	%r336, %r335, %r334;
	min.s32 	%r337, %r333, %r336;
	st.shared.u32 	[%r33+128], %r337;
	bar.sync 	0;
	add.s32 	%r338, %r317, %r64;
	ld.shared.u32 	%r339, [%r23];
	ld.shared.u32 	%r340, [%r43+56];
	ld.shared.u32 	%r341, [%r338+16384];
	add.s32 	%r342, %r341, %r340;
	min.s32 	%r343, %r339, %r342;
	st.shared.u32 	[%r23], %r343;
	ld.shared.u32 	%r344, [%r23+128];
	ld.shared.u32 	%r345, [%r43+56];
	ld.shared.u32 	%r346, [%r338+16512];
	add.s32 	%r347, %r346, %r345;
	min.s32 	%r348, %r344, %r347;
	st.shared.u32 	[%r23+128], %r348;
	ld.shared.u32 	%r349, [%r33];
	ld.shared.u32 	%r350, [%r54+56];
	ld.shared.u32 	%r351, [%r338+16384];
	add.s32 	%r352, %r351, %r350;
	min.s32 	%r353, %r349, %r352;
	st.shared.u32 	[%r33], %r353;
	ld.shared.u32 	%r354, [%r33+128];
	ld.shared.u32 	%r355, [%r54+56];
	ld.shared.u32 	%r356, [%r338+16512];
	add.s32 	%r357, %r356, %r355;
	min.s32 	%r358, %r354, %r357;
	st.shared.u32 	[%r33+128], %r358;
	bar.sync 	0;
	add.s32 	%r359, %r338, %r64;
	ld.shared.u32 	%r360, [%r23];
	ld.shared.u32 	%r361, [%r43+60];
	ld.shared.u32 	%r362, [%r359+16384];
	add.s32 	%r363, %r362, %r361;
	min.s32 	%r364, %r360, %r363;
	st.shared.u32 	[%r23], %r364;
	ld.shared.u32 	%r365, [%r23+128];
	ld.shared.u32 	%r366, [%r43+60];
	ld.shared.u32 	%r367, [%r359+16512];
	add.s32 	%r368, %r367, %r366;
	min.s32 	%r369, %r365, %r368;
	st.shared.u32 	[%r23+128], %r369;
	ld.shared.u32 	%r370, [%r33];
	ld.shared.u32 	%r371, [%r54+60];
	ld.shared.u32 	%r372, [%r359+16384];
	add.s32 	%r373, %r372, %r371;
	min.s32 	%r374, %r370, %r373;
	st.shared.u32 	[%r33], %r374;
	ld.shared.u32 	%r375, [%r33+128];
	ld.shared.u32 	%r376, [%r54+60];
	ld.shared.u32 	%r377, [%r359+16512];
	add.s32 	%r378, %r377, %r376;
	min.s32 	%r379, %r375, %r378;
	st.shared.u32 	[%r33+128], %r379;
	bar.sync 	0;
	add.s32 	%r380, %r359, %r64;
	ld.shared.u32 	%r381, [%r23];
	ld.shared.u32 	%r382, [%r43+64];
	ld.shared.u32 	%r383, [%r380+16384];
	add.s32 	%r384, %r383, %r382;
	min.s32 	%r385, %r381, %r384;
	st.shared.u32 	[%r23], %r385;
	ld.shared.u32 	%r386, [%r23+128];
	ld.shared.u32 	%r387, [%r43+64];
	ld.shared.u32 	%r388, [%r380+16512];
	add.s32 	%r389, %r388, %r387;
	min.s32 	%r390, %r386, %r389;
	st.shared.u32 	[%r23+128], %r390;
	ld.shared.u32 	%r391, [%r33];
	ld.shared.u32 	%r392, [%r54+64];
	ld.shared.u32 	%r393, [%r380+16384];
	add.s32 	%r394, %r393, %r392;
	min.s32 	%r395, %r391, %r394;
	st.shared.u32 	[%r33], %r395;
	ld.shared.u32 	%r396, [%r33+128];
	ld.shared.u32 	%r397, [%r54+64];
	ld.shared.u32 	%r398, [%r380+16512];
	add.s32 	%r399, %r398, %r397;
	min.s32 	%r400, %r396, %r399;
	st.shared.u32 	[%r33+128], %r400;
	bar.sync 	0;
	add.s32 	%r401, %r380, %r64;
	ld.shared.u32 	%r402, [%r23];
	ld.shared.u32 	%r403, [%r43+68];
	ld.shared.u32 	%r404, [%r401+16384];
	add.s32 	%r405, %r404, %r403;
	min.s32 	%r406, %r402, %r405;
	st.shared.u32 	[%r23], %r406;
	ld.shared.u32 	%r407, [%r23+128];
	ld.shared.u32 	%r408, [%r43+68];
	ld.shared.u32 	%r409, [%r401+16512];
	add.s32 	%r410, %r409, %r408;
	min.s32 	%r411, %r407, %r410;
	st.shared.u32 	[%r23+128], %r411;
	ld.shared.u32 	%r412, [%r33];
	ld.shared.u32 	%r413, [%r54+68];
	ld.shared.u32 	%r414, [%r401+16384];
	add.s32 	%r415, %r414, %r413;
	min.s32 	%r416, %r412, %r415;
	st.shared.u32 	[%r33], %r416;
	ld.shared.u32 	%r417, [%r33+128];
	ld.shared.u32 	%r418, [%r54+68];
	ld.shared.u32 	%r419, [%r401+16512];
	add.s32 	%r420, %r419, %r418;
	min.s32 	%r421, %r417, %r420;
	st.shared.u32 	[%r33+128], %r421;
	bar.sync 	0;
	add.s32 	%r422, %r401, %r64;
	ld.shared.u32 	%r423, [%r23];
	ld.shared.u32 	%r424, [%r43+72];
	ld.shared.u32 	%r425, [%r422+16384];
	add.s32 	%r426, %r425, %r424;
	min.s32 	%r427, %r423, %r426;
	st.shared.u32 	[%r23], %r427;
	ld.shared.u32 	%r428, [%r23+128];
	ld.shared.u32 	%r429, [%r43+72];
	ld.shared.u32 	%r430, [%r422+16512];
	add.s32 	%r431, %r430, %r429;
	min.s32 	%r432, %r428, %r431;
	st.shared.u32 	[%r23+128], %r432;
	ld.shared.u32 	%r433, [%r33];
	ld.shared.u32 	%r434, [%r54+72];
	ld.shared.u32 	%r435, [%r422+16384];
	add.s32 	%r436, %r435, %r434;
	min.s32 	%r437, %r433, %r436;
	st.shared.u32 	[%r33], %r437;
	ld.shared.u32 	%r438, [%r33+128];
	ld.shared.u32 	%r439, [%r54+72];
	ld.shared.u32 	%r440, [%r422+16512];
	add.s32 	%r441, %r440, %r439;
	min.s32 	%r442, %r438, %r441;
	st.shared.u32 	[%r33+128], %r442;
	bar.sync 	0;
	add.s32 	%r443, %r422, %r64;
	ld.shared.u32 	%r444, [%r23];
	ld.shared.u32 	%r445, [%r43+76];
	ld.shared.u32 	%r446, [%r443+16384];
	add.s32 	%r447, %r446, %r445;
	min.s32 	%r448, %r444, %r447;
	st.shared.u32 	[%r23], %r448;
	ld.shared.u32 	%r449, [%r23+128];
	ld.shared.u32 	%r450, [%r43+76];
	ld.shared.u32 	%r451, [%r443+16512];
	add.s32 	%r452, %r451, %r450;
	min.s32 	%r453, %r449, %r452;
	st.shared.u32 	[%r23+128], %r453;
	ld.shared.u32 	%r454, [%r33];
	ld.shared.u32 	%r455, [%r54+76];
	ld.shared.u32 	%r456, [%r443+16384];
	add.s32 	%r457, %r456, %r455;
	min.s32 	%r458, %r454, %r457;
	st.shared.u32 	[%r33], %r458;
	ld.shared.u32 	%r459, [%r33+128];
	ld.shared.u32 	%r460, [%r54+76];
	ld.shared.u32 	%r461, [%r443+16512];
	add.s32 	%r462, %r461, %r460;
	min.s32 	%r463, %r459, %r462;
	st.shared.u32 	[%r33+128], %r463;
	bar.sync 	0;
	add.s32 	%r464, %r443, %r64;
	ld.shared.u32 	%r465, [%r23];
	ld.shared.u32 	%r466, [%r43+80];
	ld.shared.u32 	%r467, [%r464+16384];
	add.s32 	%r468, %r467, %r466;
	min.s32 	%r469, %r465, %r468;
	st.shared.u32 	[%r23], %r469;
	ld.shared.u32 	%r470, [%r23+128];
	ld.shared.u32 	%r471, [%r43+80];
	ld.shared.u32 	%r472, [%r464+16512];
	add.s32 	%r473, %r472, %r471;
	min.s32 	%r474, %r470, %r473;
	st.shared.u32 	[%r23+128], %r474;
	ld.shared.u32 	%r475, [%r33];
	ld.shared.u32 	%r476, [%r54+80];
	ld.shared.u32 	%r477, [%r464+16384];
	add.s32 	%r478, %r477, %r476;
	min.s32 	%r479, %r475, %r478;
	st.shared.u32 	[%r33], %r479;
	ld.shared.u32 	%r480, [%r33+128];
	ld.shared.u32 	%r481, [%r54+80];
	ld.shared.u32 	%r482, [%r464+16512];
	add.s32 	%r483, %r482, %r481;
	min.s32 	%r484, %r480, %r483;
	st.shared.u32 	[%r33+128], %r484;
	bar.sync 	0;
	add.s32 	%r485, %r464, %r64;
	ld.shared.u32 	%r486, [%r23];
	ld.shared.u32 	%r487, [%r43+84];
	ld.shared.u32 	%r488, [%r485+16384];
	add.s32 	%r489, %r488, %r487;
	min.s32 	%r490, %r486, %r489;
	st.shared.u32 	[%r23], %r490;
	ld.shared.u32 	%r491, [%r23+128];
	ld.shared.u32 	%r492, [%r43+84];
	ld.shared.u32 	%r493, [%r485+16512];
	add.s32 	%r494, %r493, %r492;
	min.s32 	%r495, %r491, %r494;
	st.shared.u32 	[%r23+128], %r495;
	ld.shared.u32 	%r496, [%r33];
	ld.shared.u32 	%r497, [%r54+84];
	ld.shared.u32 	%r498, [%r485+16384];
	add.s32 	%r499, %r498, %r497;
	min.s32 	%r500, %r496, %r499;
	st.shared.u32 	[%r33], %r500;
	ld.shared.u32 	%r501, [%r33+128];
	ld.shared.u32 	%r502, [%r54+84];
	ld.shared.u32 	%r503, [%r485+16512];
	add.s32 	%r504, %r503, %r502;
	min.s32 	%r505, %r501, %r504;
	st.shared.u32 	[%r33+128], %r505;
	bar.sync 	0;
	add.s32 	%r506, %r485, %r64;
	ld.shared.u32 	%r507, [%r23];
	ld.shared.u32 	%r508, [%r43+88];
	ld.shared.u32 	%r509, [%r506+16384];
	add.s32 	%r510, %r509, %r508;
	min.s32 	%r511, %r507, %r510;
	st.shared.u32 	[%r23], %r511;
	ld.shared.u32 	%r512, [%r23+128];
	ld.shared.u32 	%r513, [%r43+88];
	ld.shared.u32 	%r514, [%r506+16512];
	add.s32 	%r515, %r514, %r513;
	min.s32 	%r516, %r512, %r515;
	st.shared.u32 	[%r23+128], %r516;
	ld.shared.u32 	%r517, [%r33];
	ld.shared.u32 	%r518, [%r54+88];
	ld.shared.u32 	%r519, [%r506+16384];
	add.s32 	%r520, %r519, %r518;
	min.s32 	%r521, %r517, %r520;
	st.shared.u32 	[%r33], %r521;
	ld.shared.u32 	%r522, [%r33+128];
	ld.shared.u32 	%r523, [%r54+88];
	ld.shared.u32 	%r524, [%r506+16512];
	add.s32 	%r525, %r524, %r523;
	min.s32 	%r526, %r522, %r525;
	st.shared.u32 	[%r33+128], %r526;
	bar.sync 	0;
	add.s32 	%r527, %r506, %r64;
	ld.shared.u32 	%r528, [%r23];
	ld.shared.u32 	%r529, [%r43+92];
	ld.shared.u32 	%r530, [%r527+16384];
	add.s32 	%r531, %r530, %r529;
	min.s32 	%r532, %r528, %r531;
	st.shared.u32 	[%r23], %r532;
	ld.shared.u32 	%r533, [%r23+128];
	ld.shared.u32 	%r534, [%r43+92];
	ld.shared.u32 	%r535, [%r527+16512];
	add.s32 	%r536, %r535, %r534;
	min.s32 	%r537, %r533, %r536;
	st.shared.u32 	[%r23+128], %r537;
	ld.shared.u32 	%r538, [%r33];
	ld.shared.u32 	%r539, [%r54+92];
	ld.shared.u32 	%r540, [%r527+16384];
	add.s32 	%r541, %r540, %r539;
	min.s32 	%r542, %r538, %r541;
	st.shared.u32 	[%r33], %r542;
	ld.shared.u32 	%r543, [%r33+128];
	ld.shared.u32 	%r544, [%r54+92];
	ld.shared.u32 	%r545, [%r527+16512];
	add.s32 	%r546, %r545, %r544;
	min.s32 	%r547, %r543, %r546;
	st.shared.u32 	[%r33+128], %r547;
	bar.sync 	0;
	add.s32 	%r548, %r527, %r64;
	ld.shared.u32 	%r549, [%r23];
	ld.shared.u32 	%r550, [%r43+96];
	ld.shared.u32 	%r551, [%r548+16384];
	add.s32 	%r552, %r551, %r550;
	min.s32 	%r553, %r549, %r552;
	st.shared.u32 	[%r23], %r553;
	ld.shared.u32 	%r554, [%r23+128];
	ld.shared.u32 	%r555, [%r43+96];
	ld.shared.u32 	%r556, [%r548+16512];
	add.s32 	%r557, %r556, %r555;
	min.s32 	%r558, %r554, %r557;
	st.shared.u32 	[%r23+128], %r558;
	ld.shared.u32 	%r559, [%r33];
	ld.shared.u32 	%r560, [%r54+96];
	ld.shared.u32 	%r561, [%r548+16384];
	add.s32 	%r562, %r561, %r560;
	min.s32 	%r563, %r559, %r562;
	st.shared.u32 	[%r33], %r563;
	ld.shared.u32 	%r564, [%r33+128];
	ld.shared.u32 	%r565, [%r54+96];
	ld.shared.u32 	%r566, [%r548+16512];
	add.s32 	%r567, %r566, %r565;
	min.s32 	%r568, %r564, %r567;
	st.shared.u32 	[%r33+128], %r568;
	bar.sync 	0;
	add.s32 	%r569, %r548, %r64;
	ld.shared.u32 	%r570, [%r23];
	ld.shared.u32 	%r571, [%r43+100];
	ld.shared.u32 	%r572, [%r569+16384];
	add.s32 	%r573, %r572, %r571;
	min.s32 	%r574, %r570, %r573;
	st.shared.u32 	[%r23], %r574;
	ld.shared.u32 	%r575, [%r23+128];
	ld.shared.u32 	%r576, [%r43+100];
	ld.shared.u32 	%r577, [%r569+16512];
	add.s32 	%r578, %r577, %r576;
	min.s32 	%r579, %r575, %r578;
	st.shared.u32 	[%r23+128], %r579;
	ld.shared.u32 	%r580, [%r33];
	ld.shared.u32 	%r581, [%r54+100];
	ld.shared.u32 	%r582, [%r569+16384];
	add.s32 	%r583, %r582, %r581;
	min.s32 	%r584, %r580, %r583;
	st.shared.u32 	[%r33], %r584;
	ld.shared.u32 	%r585, [%r33+128];
	ld.shared.u32 	%r586, [%r54+100];
	ld.shared.u32 	%r587, [%r569+16512];
	add.s32 	%r588, %r587, %r586;
	min.s32 	%r589, %r585, %r588;
	st.shared.u32 	[%r33+128], %r589;
	bar.sync 	0;
	add.s32 	%r590, %r569, %r64;
	ld.shared.u32 	%r591, [%r23];
	ld.shared.u32 	%r592, [%r43+104];
	ld.shared.u32 	%r593, [%r590+16384];
	add.s32 	%r594, %r593, %r592;
	min.s32 	%r595, %r591, %r594;
	st.shared.u32 	[%r23], %r595;
	ld.shared.u32 	%r596, [%r23+128];
	ld.shared.u32 	%r597, [%r43+104];
	ld.shared.u32 	%r598, [%r590+16512];
	add.s32 	%r599, %r598, %r597;
	min.s32 	%r600, %r596, %r599;
	st.shared.u32 	[%r23+128], %r600;
	ld.shared.u32 	%r601, [%r33];
	ld.shared.u32 	%r602, [%r54+104];
	ld.shared.u32 	%r603, [%r590+16384];
	add.s32 	%r604, %r603, %r602;
	min.s32 	%r605, %r601, %r604;
	st.shared.u32 	[%r33], %r605;
	ld.shared.u32 	%r606, [%r33+128];
	ld.shared.u32 	%r607, [%r54+104];
	ld.shared.u32 	%r608, [%r590+16512];
	add.s32 	%r609, %r608, %r607;
	min.s32 	%r610, %r606, %r609;
	st.shared.u32 	[%r33+128], %r610;
	bar.sync 	0;
	add.s32 	%r611, %r590, %r64;
	ld.shared.u32 	%r612, [%r23];
	ld.shared.u32 	%r613, [%r43+108];
	ld.shared.u32 	%r614, [%r611+16384];
	add.s32 	%r615, %r614, %r613;
	min.s32 	%r616, %r612, %r615;
	st.shared.u32 	[%r23], %r616;
	ld.shared.u32 	%r617, [%r23+128];
	ld.shared.u32 	%r618, [%r43+108];
	ld.shared.u32 	%r619, [%r611+16512];
	add.s32 	%r620, %r619, %r618;
	min.s32 	%r621, %r617, %r620;
	st.shared.u32 	[%r23+128], %r621;
	ld.shared.u32 	%r622, [%r33];
	ld.shared.u32 	%r623, [%r54+108];
	ld.shared.u32 	%r624, [%r611+16384];
	add.s32 	%r625, %r624, %r623;
	min.s32 	%r626, %r622, %r625;
	st.shared.u32 	[%r33], %r626;
	ld.shared.u32 	%r627, [%r33+128];
	ld.shared.u32 	%r628, [%r54+108];
	ld.shared.u32 	%r629, [%r611+16512];
	add.s32 	%r630, %r629, %r628;
	min.s32 	%r631, %r627, %r630;
	st.shared.u32 	[%r33+128], %r631;
	bar.sync 	0;
	add.s32 	%r632, %r611, %r64;
	ld.shared.u32 	%r633, [%r23];
	ld.shared.u32 	%r634, [%r43+112];
	ld.shared.u32 	%r635, [%r632+16384];
	add.s32 	%r636, %r635, %r634;
	min.s32 	%r637, %r633, %r636;
	st.shared.u32 	[%r23], %r637;
	ld.shared.u32 	%r638, [%r23+128];
	ld.shared.u32 	%r639, [%r43+112];
	ld.shared.u32 	%r640, [%r632+16512];
	add.s32 	%r641, %r640, %r639;
	min.s32 	%r642, %r638, %r641;
	st.shared.u32 	[%r23+128], %r642;
	ld.shared.u32 	%r643, [%r33];
	ld.shared.u32 	%r644, [%r54+112];
	ld.shared.u32 	%r645, [%r632+16384];
	add.s32 	%r646, %r645, %r644;
	min.s32 	%r647, %r643, %r646;
	st.shared.u32 	[%r33], %r647;
	ld.shared.u32 	%r648, [%r33+128];
	ld.shared.u32 	%r649, [%r54+112];
	ld.shared.u32 	%r650, [%r632+16512];
	add.s32 	%r651, %r650, %r649;
	min.s32 	%r652, %r648, %r651;
	st.shared.u32 	[%r33+128], %r652;
	bar.sync 	0;
	add.s32 	%r653, %r632, %r64;
	ld.shared.u32 	%r654, [%r23];
	ld.shared.u32 	%r655, [%r43+116];
	ld.shared.u32 	%r656, [%r653+16384];
	add.s32 	%r657, %r656, %r655;
	min.s32 	%r658, %r654, %r657;
	st.shared.u32 	[%r23], %r658;
	ld.shared.u32 	%r659, [%r23+128];
	ld.shared.u32 	%r660, [%r43+116];
	ld.shared.u32 	%r661, [%r653+16512];
	add.s32 	%r662, %r661, %r660;
	min.s32 	%r663, %r659, %r662;
	st.shared.u32 	[%r23+128], %r663;
	ld.shared.u32 	%r664, [%r33];
	ld.shared.u32 	%r665, [%r54+116];
	ld.shared.u32 	%r666, [%r653+16384];
	add.s32 	%r667, %r666, %r665;
	min.s32 	%r668, %r664, %r667;
	st.shared.u32 	[%r33], %r668;
	ld.shared.u32 	%r669, [%r33+128];
	ld.shared.u32 	%r670, [%r54+116];
	ld.shared.u32 	%r671, [%r653+16512];
	add.s32 	%r672, %r671, %r670;
	min.s32 	%r673, %r669, %r672;
	st.shared.u32 	[%r33+128], %r673;
	bar.sync 	0;
	add.s32 	%r674, %r653, %r64;
	ld.shared.u32 	%r675, [%r23];
	ld.shared.u32 	%r676, [%r43+120];
	ld.shared.u32 	%r677, [%r674+16384];
	add.s32 	%r678, %r677, %r676;
	min.s32 	%r679, %r675, %r678;
	st.shared.u32 	[%r23], %r679;
	ld.shared.u32 	%r680, [%r23+128];
	ld.shared.u32 	%r681, [%r43+120];
	ld.shared.u32 	%r682, [%r674+16512];
	add.s32 	%r683, %r682, %r681;
	min.s32 	%r684, %r680, %r683;
	st.shared.u32 	[%r23+128], %r684;
	ld.shared.u32 	%r685, [%r33];
	ld.shared.u32 	%r686, [%r54+120];
	ld.shared.u32 	%r687, [%r674+16384];
	add.s32 	%r688, %r687, %r686;
	min.s32 	%r689, %r685, %r688;
	st.shared.u32 	[%r33], %r689;
	ld.shared.u32 	%r690, [%r33+128];
	ld.shared.u32 	%r691, [%r54+120];
	ld.shared.u32 	%r692, [%r674+16512];
	add.s32 	%r693, %r692, %r691;
	min.s32 	%r694, %r690, %r693;
	st.shared.u32 	[%r33+128], %r694;
	bar.sync 	0;
	add.s32 	%r695, %r674, %r64;
	ld.shared.u32 	%r696, [%r23];
	ld.shared.u32 	%r697, [%r43+124];
	ld.shared.u32 	%r698, [%r695+16384];
	add.s32 	%r699, %r698, %r697;
	min.s32 	%r700, %r696, %r699;
	st.shared.u32 	[%r23], %r700;
	ld.shared.u32 	%r701, [%r23+128];
	ld.shared.u32 	%r702, [%r43+124];
	ld.shared.u32 	%r703, [%r695+16512];
	add.s32 	%r704, %r703, %r702;
	min.s32 	%r705, %r701, %r704;
	st.shared.u32 	[%r23+128], %r705;
	ld.shared.u32 	%r706, [%r33];
	ld.shared.u32 	%r707, [%r54+124];
	ld.shared.u32 	%r708, [%r695+16384];
	add.s32 	%r709, %r708, %r707;
	min.s32 	%r710, %r706, %r709;
	st.shared.u32 	[%r33], %r710;
	ld.shared.u32 	%r711, [%r33+128];
	ld.shared.u32 	%r712, [%r54+124];
	ld.shared.u32 	%r713, [%r695+16512];
	add.s32 	%r714, %r713, %r712;
	min.s32 	%r715, %r711, %r714;
	st.shared.u32 	[%r33+128], %r715;
	bar.sync 	0;
	add.s32 	%r716, %r695, %r64;
	ld.shared.u32 	%r717, [%r23];
	ld.shared.u32 	%r718, [%r43+128];
	ld.shared.u32 	%r719, [%r716+16384];
	add.s32 	%r720, %r719, %r718;
	min.s32 	%r721, %r717, %r720;
	st.shared.u32 	[%r23], %r721;
	ld.shared.u32 	%r722, [%r23+128];
	ld.shared.u32 	%r723, [%r43+128];
	ld.shared.u32 	%r724, [%r716+16512];
	add.s32 	%r725, %r724, %r723;
	min.s32 	%r726, %r722, %r725;
	st.shared.u32 	[%r23+128], %r726;
	ld.shared.u32 	%r727, [%r33];
	ld.shared.u32 	%r728, [%r54+128];
	ld.shared.u32 	%r729, [%r716+16384];
	add.s32 	%r730, %r729, %r728;
	min.s32 	%r731, %r727, %r730;
	st.shared.u32 	[%r33], %r731;
	ld.shared.u32 	%r732, [%r33+128];
	ld.shared.u32 	%r733, [%r54+128];
	ld.shared.u32 	%r734, [%r716+16512];
	add.s32 	%r735, %r734, %r733;
	min.s32 	%r736, %r732, %r735;
	st.shared.u32 	[%r33+128], %r736;
	bar.sync 	0;
	add.s32 	%r737, %r716, %r64;
	ld.shared.u32 	%r738, [%r23];
	ld.shared.u32 	%r739, [%r43+132];
	ld.shared.u32 	%r740, [%r737+16384];
	add.s32 	%r741, %r740, %r739;
	min.s32 	%r742, %r738, %r741;
	st.shared.u32 	[%r23], %r742;
	ld.shared.u32 	%r743, [%r23+128];
	ld.shared.u32 	%r744, [%r43+132];
	ld.shared.u32 	%r745, [%r737+16512];
	add.s32 	%r746, %r745, %r744;
	min.s32 	%r747, %r743, %r746;
	st.shared.u32 	[%r23+128], %r747;
	ld.shared.u32 	%r748, [%r33];
	ld.shared.u32 	%r749, [%r54+132];
	ld.shared.u32 	%r750, [%r737+16384];
	add.s32 	%r751, %r750, %r749;
	min.s32 	%r752, %r748, %r751;
	st.shared.u32 	[%r33], %r752;
	ld.shared.u32 	%r753, [%r33+128];
	ld.shared.u32 	%r754, [%r54+132];
	ld.shared.u32 	%r755, [%r737+16512];
	add.s32 	%r756, %r755, %r754;
	min.s32 	%r757, %r753, %r756;
	st.shared.u32 	[%r33+128], %r757;
	bar.sync 	0;
	add.s32 	%r758, %r737, %r64;
	ld.shared.u32 	%r759, [%r23];
	ld.shared.u32 	%r760, [%r43+136];
	ld.shared.u32 	%r761, [%r758+16384];
	add.s32 	%r762, %r761, %r760;
	min.s32 	%r763, %r759, %r762;
	st.shared.u32 	[%r23], %r763;
	ld.shared.u32 	%r764, [%r23+128];
	ld.shared.u32 	%r765, [%r43+136];
	ld.shared.u32 	%r766, [%r758+16512];
	add.s32 	%r767, %r766, %r765;
	min.s32 	%r768, %r764, %r767;
	st.shared.u32 	[%r23+128], %r768;
	ld.shared.u32 	%r769, [%r33];
	ld.shared.u32 	%r770, [%r54+136];
	ld.shared.u32 	%r771, [%r758+16384];
	add.s32 	%r772, %r771, %r770;
	min.s32 	%r773, %r769, %r772;
	st.shared.u32 	[%r33], %r773;
	ld.shared.u32 	%r774, [%r33+128];
	ld.shared.u32 	%r775, [%r54+136];
	ld.shared.u32 	%r776, [%r758+16512];
	add.s32 	%r777, %r776, %r775;
	min.s32 	%r778, %r774, %r777;
	st.shared.u32 	[%r33+128], %r778;
	bar.sync 	0;
	add.s32 	%r779, %r758, %r64;
	ld.shared.u32 	%r780, [%r23];
	ld.shared.u32 	%r781, [%r43+140];
	ld.shared.u32 	%r782, [%r779+16384];
	add.s32 	%r783, %r782, %r781;
	min.s32 	%r784, %r780, %r783;
	st.shared.u32 	[%r23], %r784;
	ld.shared.u32 	%r785, [%r23+128];
	ld.shared.u32 	%r786, [%r43+140];
	ld.shared.u32 	%r787, [%r779+16512];
	add.s32 	%r788, %r787, %r786;
	min.s32 	%r789, %r785, %r788;
	st.shared.u32 	[%r23+128], %r789;
	ld.shared.u32 	%r790, [%r33];
	ld.shared.u32 	%r791, [%r54+140];
	ld.shared.u32 	%r792, [%r779+16384];
	add.s32 	%r793, %r792, %r791;
	min.s32 	%r794, %r790, %r793;
	st.shared.u32 	[%r33], %r794;
	ld.shared.u32 	%r795, [%r33+128];
	ld.shared.u32 	%r796, [%r54+140];
	ld.shared.u32 	%r797, [%r779+16512];
	add.s32 	%r798, %r797, %r796;
	min.s32 	%r799, %r795, %r798;
	st.shared.u32 	[%r33+128], %r799;
	bar.sync 	0;
	add.s32 	%r800, %r779, %r64;
	ld.shared.u32 	%r801, [%r23];
	ld.shared.u32 	%r802, [%r43+144];
	ld.shared.u32 	%r803, [%r800+16384];
	add.s32 	%r804, %r803, %r802;
	min.s32 	%r805, %r801, %r804;
	st.shared.u32 	[%r23], %r805;
	ld.shared.u32 	%r806, [%r23+128];
	ld.shared.u32 	%r807, [%r43+144];
	ld.shared.u32 	%r808, [%r800+16512];
	add.s32 	%r809, %r808, %r807;
	min.s32 	%r810, %r806, %r809;
	st.shared.u32 	[%r23+128], %r810;
	ld.shared.u32 	%r811, [%r33];
	ld.shared.u32 	%r812, [%r54+144];
	ld.shared.u32 	%r813, [%r800+16384];
	add.s32 	%r814, %r813, %r812;
	min.s32 	%r815, %r811, %r814;
	st.shared.u32 	[%r33], %r815;
	ld.shared.u32 	%r816, [%r33+128];
	ld.shared.u32 	%r817, [%r54+144];
	ld.shared.u32 	%r818, [%r800+16512];
	add.s32 	%r819, %r818, %r817;
	min.s32 	%r820, %r816, %r819;
	st.shared.u32 	[%r33+128], %r820;
	bar.sync 	0;
	add.s32 	%r821, %r800, %r64;
	ld.shared.u32 	%r822, [%r23];
	ld.shared.u32 	%r823, [%r43+148];
	ld.shared.u32 	%r824, [%r821+16384];
	add.s32 	%r825, %r824, %r823;
	min.s32 	%r826, %r822, %r825;
	st.shared.u32 	[%r23], %r826;
	ld.shared.u32 	%r827, [%r23+128];
	ld.shared.u32 	%r828, [%r43+148];
	ld.shared.u32 	%r829, [%r821+16512];
	add.s32 	%r830, %r829, %r828;
	min.s32 	%r831, %r827, %r830;
	st.shared.u32 	[%r23+128], %r831;
	ld.shared.u32 	%r832, [%r33];
	ld.shared.u32 	%r833, [%r54+148];
	ld.shared.u32 	%r834, [%r821+16384];
	add.s32 	%r835, %r834, %r833;
	min.s32 	%r836, %r832, %r835;
	st.shared.u32 	[%r33], %r836;
	ld.shared.u32 	%r837, [%r33+128];
	ld.shared.u32 	%r838, [%r54+148];
	ld.shared.u32 	%r839, [%r821+16512];
	add.s32 	%r840, %r839, %r838;
	min.s32 	%r841, %r837, %r840;
	st.shared.u32 	[%r33+128], %r841;
	bar.sync 	0;
	add.s32 	%r842, %r821, %r64;
	ld.shared.u32 	%r843, [%r23];
	ld.shared.u32 	%r844, [%r43+152];
	ld.shared.u32 	%r845, [%r842+16384];
	add.s32 	%r846, %r845, %r844;
	min.s32 	%r847, %r843, %r846;
	st.shared.u32 	[%r23], %r847;
	ld.shared.u32 	%r848, [%r23+128];
	ld.shared.u32 	%r849, [%r43+152];
	ld.shared.u32 	%r850, [%r842+16512];
	add.s32 	%r851, %r850, %r849;
	min.s32 	%r852, %r848, %r851;
	st.shared.u32 	[%r23+128], %r852;
	ld.shared.u32 	%r853, [%r33];
	ld.shared.u32 	%r854, [%r54+152];
	ld.shared.u32 	%r855, [%r842+16384];
	add.s32 	%r856, %r855, %r854;
	min.s32 	%r857, %r853, %r856;
	st.shared.u32 	[%r33], %r857;
	ld.shared.u32 	%r858, [%r33+128];
	ld.shared.u32 	%r859, [%r54+152];
	ld.shared.u32 	%r860, [%r842+16512];
	add.s32 	%r861, %r860, %r859;
	min.s32 	%r862, %r858, %r861;
	st.shared.u32 	[%r33+128], %r862;
	bar.sync 	0;
	add.s32 	%r863, %r842, %r64;
	ld.shared.u32 	%r864, [%r23];
	ld.shared.u32 	%r865, [%r43+156];
	ld.shared.u32 	%r866, [%r863+16384];
	add.s32 	%r867, %r866, %r865;
	min.s32 	%r868, %r864, %r867;
	st.shared.u32 	[%r23], %r868;
	ld.shared.u32 	%r869, [%r23+128];
	ld.shared.u32 	%r870, [%r43+156];
	ld.shared.u32 	%r871, [%r863+16512];
	add.s32 	%r872, %r871, %r870;
	min.s32 	%r873, %r869, %r872;
	st.shared.u32 	[%r23+128], %r873;
	ld.shared.u32 	%r874, [%r33];
	ld.shared.u32 	%r875, [%r54+156];
	ld.shared.u32 	%r876, [%r863+16384];
	add.s32 	%r877, %r876, %r875;
	min.s32 	%r878, %r874, %r877;
	st.shared.u32 	[%r33], %r878;
	ld.shared.u32 	%r879, [%r33+128];
	ld.shared.u32 	%r880, [%r54+156];
	ld.shared.u32 	%r881, [%r863+16512];
	add.s32 	%r882, %r881, %r880;
	min.s32 	%r883, %r879, %r882;
	st.shared.u32 	[%r33+128], %r883;
	bar.sync 	0;
	add.s32 	%r884, %r863, %r64;
	ld.shared.u32 	%r885, [%r23];
	ld.shared.u32 	%r886, [%r43+160];
	ld.shared.u32 	%r887, [%r884+16384];
	add.s32 	%r888, %r887, %r886;
	min.s32 	%r889, %r885, %r888;
	st.shared.u32 	[%r23], %r889;
	ld.shared.u32 	%r890, [%r23+128];
	ld.shared.u32 	%r891, [%r43+160];
	ld.shared.u32 	%r892, [%r884+16512];
	add.s32 	%r893, %r892, %r891;
	min.s32 	%r894, %r890, %r893;
	st.shared.u32 	[%r23+128], %r894;
	ld.shared.u32 	%r895, [%r33];
	ld.shared.u32 	%r896, [%r54+160];
	ld.shared.u32 	%r897, [%r884+16384];
	add.s32 	%r898, %r897, %r896;
	min.s32 	%r899, %r895, %r898;
	st.shared.u32 	[%r33], %r899;
	ld.shared.u32 	%r900, [%r33+128];
	ld.shared.u32 	%r901, [%r54+160];
	ld.shared.u32 	%r902, [%r884+16512];
	add.s32 	%r903, %r902, %r901;
	min.s32 	%r904, %r900, %r903;
	st.shared.u32 	[%r33+128], %r904;
	bar.sync 	0;
	add.s32 	%r905, %r884, %r64;
	ld.shared.u32 	%r906, [%r23];
	ld.shared.u32 	%r907, [%r43+164];
	ld.shared.u32 	%r908, [%r905+16384];
	add.s32 	%r909, %r908, %r907;
	min.s32 	%r910, %r906, %r909;
	st.shared.u32 	[%r23], %r910;
	ld.shared.u32 	%r911, [%r23+128];
	ld.shared.u32 	%r912, [%r43+164];
	ld.shared.u32 	%r913, [%r905+16512];
	add.s32 	%r914, %r913, %r912;
	min.s32 	%r915, %r911, %r914;
	st.shared.u32 	[%r23+128], %r915;
	ld.shared.u32 	%r916, [%r33];
	ld.shared.u32 	%r917, [%r54+164];
	ld.shared.u32 	%r918, [%r905+16384];
	add.s32 	%r919, %r918, %r917;
	min.s32 	%r920, %r916, %r919;
	st.shared.u32 	[%r33], %r920;
	ld.shared.u32 	%r921, [%r33+128];
	ld.shared.u32 	%r922, [%r54+164];
	ld.shared.u32 	%r923, [%r905+16512];
	add.s32 	%r924, %r923, %r922;
	min.s32 	%r925, %r921, %r924;
	st.shared.u32 	[%r33+128], %r925;
	bar.sync 	0;
	add.s32 	%r926, %r905, %r64;
	ld.shared.u32 	%r927, [%r23];
	ld.shared.u32 	%r928, [%r43+168];
	ld.shared.u32 	%r929, [%r926+16384];
	add.s32 	%r930, %r929, %r928;
	min.s32 	%r931, %r927, %r930;
	st.shared.u32 	[%r23], %r931;
	ld.shared.u32 	%r932, [%r23+128];
	ld.shared.u32 	%r933, [%r43+168];
	ld.shared.u32 	%r934, [%r926+16512];
	add.s32 	%r935, %r934, %r933;
	min.s32 	%r936, %r932, %r935;
	st.shared.u32 	[%r23+128], %r936;
	ld.shared.u32 	%r937, [%r33];
	ld.shared.u32 	%r938, [%r54+168];
	ld.shared.u32 	%r939, [%r926+16384];
	add.s32 	%r940, %r939, %r938;
	min.s32 	%r941, %r937, %r940;
	st.shared.u32 	[%r33], %r941;
	ld.shared.u32 	%r942, [%r33+128];
	ld.shared.u32 	%r943, [%r54+168];
	ld.shared.u32 	%r944, [%r926+16512];
	add.s32 	%r945, %r944, %r943;
	min.s32 	%r946, %r942, %r945;
	st.shared.u32 	[%r33+128], %r946;
	bar.sync 	0;
	add.s32 	%r947, %r926, %r64;
	ld.shared.u32 	%r948, [%r23];
	ld.shared.u32 	%r949, [%r43+172];
	ld.shared.u32 	%r950, [%r947+16384];
	add.s32 	%r951, %r950, %r949;
	min.s32 	%r952, %r948, %r951;
	st.shared.u32 	[%r23], %r952;
	ld.shared.u32 	%r953, [%r23+128];
	ld.shared.u32 	%r954, [%r43+172];
	ld.shared.u32 	%r955, [%r947+16512];
	add.s32 	%r956, %r955, %r954;
	min.s32 	%r957, %r953, %r956;
	st.shared.u32 	[%r23+128], %r957;
	ld.shared.u32 	%r958, [%r33];
	ld.shared.u32 	%r959, [%r54+172];
	ld.shared.u32 	%r960, [%r947+16384];
	add.s32 	%r961, %r960, %r959;
	min.s32 	%r962, %r958, %r961;
	st.shared.u32 	[%r33], %r962;
	ld.shared.u32 	%r963, [%r33+128];
	ld.shared.u32 	%r964, [%r54+172];
	ld.shared.u32 	%r965, [%r947+16512];
	add.s32 	%r966, %r965, %r964;
	min.s32 	%r967, %r963, %r966;
	st.shared.u32 	[%r33+128], %r967;
	bar.sync 	0;
	add.s32 	%r968, %r947, %r64;
	ld.shared.u32 	%r969, [%r23];
	ld.shared.u32 	%r970, [%r43+176];
	ld.shared.u32 	%r971, [%r968+16384];
	add.s32 	%r972, %r971, %r970;
	min.s32 	%r973, %r969, %r972;
	st.shared.u32 	[%r23], %r973;
	ld.shared.u32 	%r974, [%r23+128];
	ld.shared.u32 	%r975, [%r43+176];
	ld.shared.u32 	%r976, [%r968+16512];
	add.s32 	%r977, %r976, %r975;
	min.s32 	%r978, %r974, %r977;
	st.shared.u32 	[%r23+128], %r978;
	ld.shared.u32 	%r979, [%r33];
	ld.shared.u32 	%r980, [%r54+176];
	ld.shared.u32 	%r981, [%r968+16384];
	add.s32 	%r982, %r981, %r980;
	min.s32 	%r983, %r979, %r982;
	st.shared.u32 	[%r33], %r983;
	ld.shared.u32 	%r984, [%r33+128];
	ld.shared.u32 	%r985, [%r54+176];
	ld.shared.u32 	%r986, [%r968+16512];
	add.s32 	%r987, %r986, %r985;
	min.s32 	%r988, %r984, %r987;
	st.shared.u32 	[%r33+128], %r988;
	bar.sync 	0;
	add.s32 	%r989, %r968, %r64;
	ld.shared.u32 	%r990, [%r23];
	ld.shared.u32 	%r991, [%r43+180];
	ld.shared.u32 	%r992, [%r989+16384];
	add.s32 	%r993, %r992, %r991;
	min.s32 	%r994, %r990, %r993;
	st.shared.u32 	[%r23], %r994;
	ld.shared.u32 	%r995, [%r23+128];
	ld.shared.u32 	%r996, [%r43+180];
	ld.shared.u32 	%r997, [%r989+16512];
	add.s32 	%r998, %r997, %r996;
	min.s32 	%r999, %r995, %r998;
	st.shared.u32 	[%r23+128], %r999;
	ld.shared.u32 	%r1000, [%r33];
	ld.shared.u32 	%r1001, [%r54+180];
	ld.shared.u32 	%r1002, [%r989+16384];
	add.s32 	%r1003, %r1002, %r1001;
	min.s32 	%r1004, %r1000, %r1003;
	st.shared.u32 	[%r33], %r1004;
	ld.shared.u32 	%r1005, [%r33+128];
	ld.shared.u32 	%r1006, [%r54+180];
	ld.shared.u32 	%r1007, [%r989+16512];
	add.s32 	%r1008, %r1007, %r1006;
	min.s32 	%r1009, %r1005, %r1008;
	st.shared.u32 	[%r33+128], %r1009;
	bar.sync 	0;
	add.s32 	%r1010, %r989, %r64;
	ld.shared.u32 	%r1011, [%r23];
	ld.shared.u32 	%r1012, [%r43+184];
	ld.shared.u32 	%r1013, [%r1010+16384];
	add.s32 	%r1014, %r1013, %r1012;
	min.s32 	%r1015, %r1011, %r1014;
	st.shared.u32 	[%r23], %r1015;
	ld.shared.u32 	%r1016, [%r23+128];
	ld.shared.u32 	%r1017, [%r43+184];
	ld.shared.u32 	%r1018, [%r1010+16512];
	add.s32 	%r1019, %r1018, %r1017;
	min.s32 	%r1020, %r1016, %r1019;
	st.shared.u32 	[%r23+128], %r1020;
	ld.shared.u32 	%r1021, [%r33];
	ld.shared.u32 	%r1022, [%r54+184];
	ld.shared.u32 	%r1023, [%r1010+16384];
	add.s32 	%r1024, %r1023, %r1022;
	min.s32 	%r1025, %r1021, %r1024;
	st.shared.u32 	[%r33], %r1025;
	ld.shared.u32 	%r1026, [%r33+128];
	ld.shared.u32 	%r1027, [%r54+184];
	ld.shared.u32 	%r1028, [%r1010+16512];
	add.s32 	%r1029, %r1028, %r1027;
	min.s32 	%r1030, %r1026, %r1029;
	st.shared.u32 	[%r33+128], %r1030;
	bar.sync 	0;
	add.s32 	%r1031, %r1010, %r64;
	ld.shared.u32 	%r1032, [%r23];
	ld.shared.u32 	%r1033, [%r43+188];
	ld.shared.u32 	%r1034, [%r1031+16384];
	add.s32 	%r1035, %r1034, %r1033;
	min.s32 	%r1036, %r1032, %r1035;
	st.shared.u32 	[%r23], %r1036;
	ld.shared.u32 	%r1037, [%r23+128];
	ld.shared.u32 	%r1038, [%r43+188];
	ld.shared.u32 	%r1039, [%r1031+16512];
	add.s32 	%r1040, %r1039, %r1038;
	min.s32 	%r1041, %r1037, %r1040;
	st.shared.u32 	[%r23+128], %r1041;
	ld.shared.u32 	%r1042, [%r33];
	ld.shared.u32 	%r1043, [%r54+188];
	ld.shared.u32 	%r1044, [%r1031+16384];
	add.s32 	%r1045, %r1044, %r1043;
	min.s32 	%r1046, %r1042, %r1045;
	st.shared.u32 	[%r33], %r1046;
	ld.shared.u32 	%r1047, [%r33+128];
	ld.shared.u32 	%r1048, [%r54+188];
	ld.shared.u32 	%r1049, [%r1031+16512];
	add.s32 	%r1050, %r1049, %r1048;
	min.s32 	%r1051, %r1047, %r1050;
	st.shared.u32 	[%r33+128], %r1051;
	bar.sync 	0;
	add.s32 	%r1052, %r1031, %r64;
	ld.shared.u32 	%r1053, [%r23];
	ld.shared.u32 	%r1054, [%r43+192];
	ld.shared.u32 	%r1055, [%r1052+16384];
	add.s32 	%r1056, %r1055, %r1054;
	min.s32 	%r1057, %r1053, %r1056;
	st.shared.u32 	[%r23], %r1057;
	ld.shared.u32 	%r1058, [%r23+128];
	ld.shared.u32 	%r1059, [%r43+192];
	ld.shared.u32 	%r1060, [%r1052+16512];
	add.s32 	%r1061, %r1060, %r1059;
	min.s32 	%r1062, %r1058, %r1061;
	st.shared.u32 	[%r23+128], %r1062;
	ld.shared.u32 	%r1063, [%r33];
	ld.shared.u32 	%r1064, [%r54+192];
	ld.shared.u32 	%r1065, [%r1052+16384];
	add.s32 	%r1066, %r1065, %r1064;
	min.s32 	%r1067, %r1063, %r1066;
	st.shared.u32 	[%r33], %r1067;
	ld.shared.u32 	%r1068, [%r33+128];
	ld.shared.u32 	%r1069, [%r54+192];
	ld.shared.u32 	%r1070, [%r1052+16512];
	add.s32 	%r1071, %r1070, %r1069;
	min.s32 	%r1072, %r1068, %r1071;
	st.shared.u32 	[%r33+128], %r1072;
	bar.sync 	0;
	add.s32 	%r1073, %r1052, %r64;
	ld.shared.u32 	%r1074, [%r23];
	ld.shared.u32 	%r1075, [%r43+196];
	ld.shared.u32 	%r1076, [%r1073+16384];
	add.s32 	%r1077, %r1076, %r1075;
	min.s32 	%r1078, %r1074, %r1077;
	st.shared.u32 	[%r23], %r1078;
	ld.shared.u32 	%r1079, [%r23+128];
	ld.shared.u32 	%r1080, [%r43+196];
	ld.shared.u32 	%r1081, [%r1073+16512];
	add.s32 	%r1082, %r1081, %r1080;
	min.s32 	%r1083, %r1079, %r1082;
	st.shared.u32 	[%r23+128], %r1083;
	ld.shared.u32 	%r1084, [%r33];
	ld.shared.u32 	%r1085, [%r54+196];
	ld.shared.u32 	%r1086, [%r1073+16384];
	add.s32 	%r1087, %r1086, %r1085;
	min.s32 	%r1088, %r1084, %r1087;
	st.shared.u32 	[%r33], %r1088;
	ld.shared.u32 	%r1089, [%r33+128];
	ld.shared.u32 	%r1090, [%r54+196];
	ld.shared.u32 	%r1091, [%r1073+16512];
	add.s32 	%r1092, %r1091, %r1090;
	min.s32 	%r1093, %r1089, %r1092;
	st.shared.u32 	[%r33+128], %r1093;
	bar.sync 	0;
	add.s32 	%r1094, %r1073, %r64;
	ld.shared.u32 	%r1095, [%r23];
	ld.shared.u32 	%r1096, [%r43+200];
	ld.shared.u32 	%r1097, [%r1094+16384];
	add.s32 	%r1098, %r1097, %r1096;
	min.s32 	%r1099, %r1095, %r1098;
	st.shared.u32 	[%r23], %r1099;
	ld.shared.u32 	%r1100, [%r23+128];
	ld.shared.u32 	%r1101, [%r43+200];
	ld.shared.u32 	%r1102, [%r1094+16512];
	add.s32 	%r1103, %r1102, %r1101;
	min.s32 	%r1104, %r1100, %r1103;
	st.shared.u32 	[%r23+128], %r1104;
	ld.shared.u32 	%r1105, [%r33];
	ld.shared.u32 	%r1106, [%r54+200];
	ld.shared.u32 	%r1107, [%r1094+16384];
	add.s32 	%r1108, %r1107, %r1106;
	min.s32 	%r1109, %r1105, %r1108;
	st.shared.u32 	[%r33], %r1109;
	ld.shared.u32 	%r1110, [%r33+128];
	ld.shared.u32 	%r1111, [%r54+200];
	ld.shared.u32 	%r1112, [%r1094+16512];
	add.s32 	%r1113, %r1112, %r1111;
	min.s32 	%r1114, %r1110, %r1113;
	st.shared.u32 	[%r33+128], %r1114;
	bar.sync 	0;
	add.s32 	%r1115, %r1094, %r64;
	ld.shared.u32 	%r1116, [%r23];
	ld.shared.u32 	%r1117, [%r43+204];
	ld.shared.u32 	%r1118, [%r1115+16384];
	add.s32 	%r1119, %r1118, %r1117;
	min.s32 	%r1120, %r1116, %r1119;
	st.shared.u32 	[%r23], %r1120;
	ld.shared.u32 	%r1121, [%r23+128];
	ld.shared.u32 	%r1122, [%r43+204];
	ld.shared.u32 	%r1123, [%r1115+16512];
	add.s32 	%r1124, %r1123, %r1122;
	min.s32 	%r1125, %r1121, %r1124;
	st.shared.u32 	[%r23+128], %r1125;
	ld.shared.u32 	%r1126, [%r33];
	ld.shared.u32 	%r1127, [%r54+204];
	ld.shared.u32 	%r1128, [%r1115+16384];
	add.s32 	%r1129, %r1128, %r1127;
	min.s32 	%r1130, %r1126, %r1129;
	st.shared.u32 	[%r33], %r1130;
	ld.shared.u32 	%r1131, [%r33+128];
	ld.shared.u32 	%r1132, [%r54+204];
	ld.shared.u32 	%r1133, [%r1115+16512];
	add.s32 	%r1134, %r1133, %r1132;
	min.s32 	%r1135, %r1131, %r1134;
	st.shared.u32 	[%r33+128], %r1135;
	bar.sync 	0;
	add.s32 	%r1136, %r1115, %r64;
	ld.shared.u32 	%r1137, [%r23];
	ld.shared.u32 	%r1138, [%r43+208];
	ld.shared.u32 	%r1139, [%r1136+16384];
	add.s32 	%r1140, %r1139, %r1138;
	min.s32 	%r1141, %r1137, %r1140;
	st.shared.u32 	[%r23], %r1141;
	ld.shared.u32 	%r1142, [%r23+128];
	ld.shared.u32 	%r1143, [%r43+208];
	ld.shared.u32 	%r1144, [%r1136+16512];
	add.s32 	%r1145, %r1144, %r1143;
	min.s32 	%r1146, %r1142, %r1145;
	st.shared.u32 	[%r23+128], %r1146;
	ld.shared.u32 	%r1147, [%r33];
	ld.shared.u32 	%r1148, [%r54+208];
	ld.shared.u32 	%r1149, [%r1136+16384];
	add.s32 	%r1150, %r1149, %r1148;
	min.s32 	%r1151, %r1147, %r1150;
	st.shared.u32 	[%r33], %r1151;
	ld.shared.u32 	%r1152, [%r33+128];
	ld.shared.u32 	%r1153, [%r54+208];
	ld.shared.u32 	%r1154, [%r1136+16512];
	add.s32 	%r1155, %r1154, %r1153;
	min.s32 	%r1156, %r1152, %r1155;
	st.shared.u32 	[%r33+128], %r1156;
	bar.sync 	0;
	add.s32 	%r1157, %r1136, %r64;
	ld.shared.u32 	%r1158, [%r23];
	ld.shared.u32 	%r1159, [%r43+212];
	ld.shared.u32 	%r1160, [%r1157+16384];
	add.s32 	%r1161, %r1160, %r1159;
	min.s32 	%r1162, %r1158, %r1161;
	st.shared.u32 	[%r23], %r1162;
	ld.shared.u32 	%r1163, [%r23+128];
	ld.shared.u32 	%r1164, [%r43+212];
	ld.shared.u32 	%r1165, [%r1157+16512];
	add.s32 	%r1166, %r1165, %r1164;
	min.s32 	%r1167, %r1163, %r1166;
	st.shared.u32 	[%r23+128], %r1167;
	ld.shared.u32 	%r1168, [%r33];
	ld.shared.u32 	%r1169, [%r54+212];
	ld.shared.u32 	%r1170, [%r1157+16384];
	add.s32 	%r1171, %r1170, %r1169;
	min.s32 	%r1172, %r1168, %r1171;
	st.shared.u32 	[%r33], %r1172;
	ld.shared.u32 	%r1173, [%r33+128];
	ld.shared.u32 	%r1174, [%r54+212];
	ld.shared.u32 	%r1175, [%r1157+16512];
	add.s32 	%r1176, %r1175, %r1174;
	min.s32 	%r1177, %r1173, %r1176;
	st.shared.u32 	[%r33+128], %r1177;
	bar.sync 	0;
	add.s32 	%r1178, %r1157, %r64;
	ld.shared.u32 	%r1179, [%r23];
	ld.shared.u32 	%r1180, [%r43+216];
	ld.shared.u32 	%r1181, [%r1178+16384];
	add.s32 	%r1182, %r1181, %r1180;
	min.s32 	%r1183, %r1179, %r1182;
	st.shared.u32 	[%r23], %r1183;
	ld.shared.u32 	%r1184, [%r23+128];
	ld.shared.u32 	%r1185, [%r43+216];
	ld.shared.u32 	%r1186, [%r1178+16512];
	add.s32 	%r1187, %r1186, %r1185;
	min.s32 	%r1188, %r1184, %r1187;
	st.shared.u32 	[%r23+128], %r1188;
	ld.shared.u32 	%r1189, [%r33];
	ld.shared.u32 	%r1190, [%r54+216];
	ld.shared.u32 	%r1191, [%r1178+16384];
	add.s32 	%r1192, %r1191, %r1190;
	min.s32 	%r1193, %r1189, %r1192;
	st.shared.u32 	[%r33], %r1193;
	ld.shared.u32 	%r1194, [%r33+128];
	ld.shared.u32 	%r1195, [%r54+216];
	ld.shared.u32 	%r1196, [%r1178+16512];
	add.s32 	%r1197, %r1196, %r1195;
	min.s32 	%r1198, %r1194, %r1197;
	st.shared.u32 	[%r33+128], %r1198;
	bar.sync 	0;
	add.s32 	%r1199, %r1178, %r64;
	ld.shared.u32 	%r1200, [%r23];
	ld.shared.u32 	%r1201, [%r43+220];
	ld.shared.u32 	%r1202, [%r1199+16384];
	add.s32 	%r1203, %r1202, %r1201;
	min.s32 	%r1204, %r1200, %r1203;
	st.shared.u32 	[%r23], %r1204;
	ld.shared.u32 	%r1205, [%r23+128];
	ld.shared.u32 	%r1206, [%r43+220];
	ld.shared.u32 	%r1207, [%r1199+16512];
	add.s32 	%r1208, %r1207, %r1206;
	min.s32 	%r1209, %r1205, %r1208;
	st.shared.u32 	[%r23+128], %r1209;
	ld.shared.u32 	%r1210, [%r33];
	ld.shared.u32 	%r1211, [%r54+220];
	ld.shared.u32 	%r1212, [%r1199+16384];
	add.s32 	%r1213, %r1212, %r1211;
	min.s32 	%r1214, %r1210, %r1213;
	st.shared.u32 	[%r33], %r1214;
	ld.shared.u32 	%r1215, [%r33+128];
	ld.shared.u32 	%r1216, [%r54+220];
	ld.shared.u32 	%r1217, [%r1199+16512];
	add.s32 	%r1218, %r1217, %r1216;
	min.s32 	%r1219, %r1215, %r1218;
	st.shared.u32 	[%r33+128], %r1219;
	bar.sync 	0;
	add.s32 	%r1220, %r1199, %r64;
	ld.shared.u32 	%r1221, [%r23];
	ld.shared.u32 	%r1222, [%r43+224];
	ld.shared.u32 	%r1223, [%r1220+16384];
	add.s32 	%r1224, %r1223, %r1222;
	min.s32 	%r1225, %r1221, %r1224;
	st.shared.u32 	[%r23], %r1225;
	ld.shared.u32 	%r1226, [%r23+128];
	ld.shared.u32 	%r1227, [%r43+224];
	ld.shared.u32 	%r1228, [%r1220+16512];
	add.s32 	%r1229, %r1228, %r1227;
	min.s32 	%r1230, %r1226, %r1229;
	st.shared.u32 	[%r23+128], %r1230;
	ld.shared.u32 	%r1231, [%r33];
	ld.shared.u32 	%r1232, [%r54+224];
	ld.shared.u32 	%r1233, [%r1220+16384];
	add.s32 	%r1234, %r1233, %r1232;
	min.s32 	%r1235, %r1231, %r1234;
	st.shared.u32 	[%r33], %r1235;
	ld.shared.u32 	%r1236, [%r33+128];
	ld.shared.u32 	%r1237, [%r54+224];
	ld.shared.u32 	%r1238, [%r1220+16512];
	add.s32 	%r1239, %r1238, %r1237;
	min.s32 	%r1240, %r1236, %r1239;
	st.shared.u32 	[%r33+128], %r1240;
	bar.sync 	0;
	add.s32 	%r1241, %r1220, %r64;
	ld.shared.u32 	%r1242, [%r23];
	ld.shared.u32 	%r1243, [%r43+228];
	ld.shared.u32 	%r1244, [%r1241+16384];
	add.s32 	%r1245, %r1244, %r1243;
	min.s32 	%r1246, %r1242, %r1245;
	st.shared.u32 	[%r23], %r1246;
	ld.shared.u32 	%r1247, [%r23+128];
	ld.shared.u32 	%r1248, [%r43+228];
	ld.shared.u32 	%r1249, [%r1241+16512];
	add.s32 	%r1250, %r1249, %r1248;
	min.s32 	%r1251, %r1247, %r1250;
	st.shared.u32 	[%r23+128], %r1251;
	ld.shared.u32 	%r1252, [%r33];
	ld.shared.u32 	%r1253, [%r54+228];
	ld.shared.u32 	%r1254, [%r1241+16384];
	add.s32 	%r1255, %r1254, %r1253;
	min.s32 	%r1256, %r1252, %r1255;
	st.shared.u32 	[%r33], %r1256;
	ld.shared.u32 	%r1257, [%r33+128];
	ld.shared.u32 	%r1258, [%r54+228];
	ld.shared.u32 	%r1259, [%r1241+16512];
	add.s32 	%r1260, %r1259, %r1258;
	min.s32 	%r1261, %r1257, %r1260;
	st.shared.u32 	[%r33+128], %r1261;
	bar.sync 	0;
	add.s32 	%r1262, %r1241, %r64;
	ld.shared.u32 	%r1263, [%r23];
	ld.shared.u32 	%r1264, [%r43+232];
	ld.shared.u32 	%r1265, [%r1262+16384];
	add.s32 	%r1266, %r1265, %r1264;
	min.s32 	%r1267, %r1263, %r1266;
	st.shared.u32 	[%r23], %r1267;
	ld.shared.u32 	%r1268, [%r23+128];
	ld.shared.u32 	%r1269, [%r43+232];
	ld.shared.u32 	%r1270, [%r1262+16512];
	add.s32 	%r1271, %r1270, %r1269;
	min.s32 	%r1272, %r1268, %r1271;
	st.shared.u32 	[%r23+128], %r1272;
	ld.shared.u32 	%r1273, [%r33];
	ld.shared.u32 	%r1274, [%r54+232];
	ld.shared.u32 	%r1275, [%r1262+16384];
	add.s32 	%r1276, %r1275, %r1274;
	min.s32 	%r1277, %r1273, %r1276;
	st.shared.u32 	[%r33], %r1277;
	ld.shared.u32 	%r1278, [%r33+128];
	ld.shared.u32 	%r1279, [%r54+232];
	ld.shared.u32 	%r1280, [%r1262+16512];
	add.s32 	%r1281, %r1280, %r1279;
	min.s32 	%r1282, %r1278, %r1281;
	st.shared.u32 	[%r33+128], %r1282;
	bar.sync 	0;
	add.s32 	%r1283, %r1262, %r64;
	ld.shared.u32 	%r1284, [%r23];
	ld.shared.u32 	%r1285, [%r43+236];
	ld.shared.u32 	%r1286, [%r1283+16384];
	add.s32 	%r1287, %r1286, %r1285;
	min.s32 	%r1288, %r1284, %r1287;
	st.shared.u32 	[%r23], %r1288;
	ld.shared.u32 	%r1289, [%r23+128];
	ld.shared.u32 	%r1290, [%r43+236];
	ld.shared.u32 	%r1291, [%r1283+16512];
	add.s32 	%r1292, %r1291, %r1290;
	min.s32 	%r1293, %r1289, %r1292;
	st.shared.u32 	[%r23+128], %r1293;
	ld.shared.u32 	%r1294, [%r33];
	ld.shared.u32 	%r1295, [%r54+236];
	ld.shared.u32 	%r1296, [%r1283+16384];
	add.s32 	%r1297, %r1296, %r1295;
	min.s32 	%r1298, %r1294, %r1297;
	st.shared.u32 	[%r33], %r1298;
	ld.shared.u32 	%r1299, [%r33+128];
	ld.shared.u32 	%r1300, [%r54+236];
	ld.shared.u32 	%r1301, [%r1283+16512];
	add.s32 	%r1302, %r1301, %r1300;
	min.s32 	%r1303, %r1299, %r1302;
	st.shared.u32 	[%r33+128], %r1303;
	bar.sync 	0;
	add.s32 	%r1304, %r1283, %r64;
	ld.shared.u32 	%r1305, [%r23];
	ld.shared.u32 	%r1306, [%r43+240];
	ld.shared.u32 	%r1307, [%r1304+16384];
	add.s32 	%r1308, %r1307, %r1306;
	min.s32 	%r1309, %r1305, %r1308;
	st.shared.u32 	[%r23], %r1309;
	ld.shared.u32 	%r1310, [%r23+128];
	ld.shared.u32 	%r1311, [%r43+240];
	ld.shared.u32 	%r1312, [%r1304+16512];
	add.s32 	%r1313, %r1312, %r1311;
	min.s32 	%r1314, %r1310, %r1313;
	st.shared.u32 	[%r23+128], %r1314;
	ld.shared.u32 	%r1315, [%r33];
	ld.shared.u32 	%r1316, [%r54+240];
	ld.shared.u32 	%r1317, [%r1304+16384];
	add.s32 	%r1318, %r1317, %r1316;
	min.s32 	%r1319, %r1315, %r1318;
	st.shared.u32 	[%r33], %r1319;
	ld.shared.u32 	%r1320, [%r33+128];
	ld.shared.u32 	%r1321, [%r54+240];
	ld.shared.u32 	%r1322, [%r1304+16512];
	add.s32 	%r1323, %r1322, %r1321;
	min.s32 	%r1324, %r1320, %r1323;
	st.shared.u32 	[%r33+128], %r1324;
	bar.sync 	0;
	add.s32 	%r1325, %r1304, %r64;
	ld.shared.u32 	%r1326, [%r23];
	ld.shared.u32 	%r1327, [%r43+244];
	ld.shared.u32 	%r1328, [%r1325+16384];
	add.s32 	%r1329, %r1328, %r1327;
	min.s32 	%r1330, %r1326, %r1329;
	st.shared.u32 	[%r23], %r1330;
	ld.shared.u32 	%r1331, [%r23+128];
	ld.shared.u32 	%r1332, [%r43+244];
	ld.shared.u32 	%r1333, [%r1325+16512];
	add.s32 	%r1334, %r1333, %r1332;
	min.s32 	%r1335, %r1331, %r1334;
	st.shared.u32 	[%r23+128], %r1335;
	ld.shared.u32 	%r1336, [%r33];
	ld.shared.u32 	%r1337, [%r54+244];
	ld.shared.u32 	%r1338, [%r1325+16384];
	add.s32 	%r1339, %r1338, %r1337;
	min.s32 	%r1340, %r1336, %r1339;
	st.shared.u32 	[%r33], %r1340;
	ld.shared.u32 	%r1341, [%r33+128];
	ld.shared.u32 	%r1342, [%r54+244];
	ld.shared.u32 	%r1343, [%r1325+16512];
	add.s32 	%r1344, %r1343, %r1342;
	min.s32 	%r1345, %r1341, %r1344;
	st.shared.u32 	[%r33+128], %r1345;
	bar.sync 	0;
	add.s32 	%r1346, %r1325, %r64;
	ld.shared.u32 	%r1347, [%r23];
	ld.shared.u32 	%r1348, [%r43+248];
	ld.shared.u32 	%r1349, [%r1346+16384];
	add.s32 	%r1350, %r1349, %r1348;
	min.s32 	%r1351, %r1347, %r1350;
	st.shared.u32 	[%r23], %r1351;
	ld.shared.u32 	%r1352, [%r23+128];
	ld.shared.u32 	%r1353, [%r43+248];
	ld.shared.u32 	%r1354, [%r1346+16512];
	add.s32 	%r1355, %r1354, %r1353;
	min.s32 	%r1356, %r1352, %r1355;
	st.shared.u32 	[%r23+128], %r1356;
	ld.shared.u32 	%r1357, [%r33];
	ld.shared.u32 	%r1358, [%r54+248];
	ld.shared.u32 	%r1359, [%r1346+16384];
	add.s32 	%r1360, %r1359, %r1358;
	min.s32 	%r1361, %r1357, %r1360;
	st.shared.u32 	[%r33], %r1361;
	ld.shared.u32 	%r1362, [%r33+128];
	ld.shared.u32 	%r1363, [%r54+248];
	ld.shared.u32 	%r1364, [%r1346+16512];
	add.s32 	%r1365, %r1364, %r1363;
	min.s32 	%r1366, %r1362, %r1365;
	st.shared.u32 	[%r33+128], %r1366;
	bar.sync 	0;
	add.s32 	%r1367, %r1346, %r64;
	ld.shared.u32 	%r1368, [%r23];
	ld.shared.u32 	%r1369, [%r43+252];
	ld.shared.u32 	%r1370, [%r1367+16384];
	add.s32 	%r1371, %r1370, %r1369;
	min.s32 	%r1372, %r1368, %r1371;
	st.shared.u32 	[%r23], %r1372;
	ld.shared.u32 	%r1373, [%r23+128];
	ld.shared.u32 	%r1374, [%r43+252];
	ld.shared.u32 	%r1375, [%r1367+16512];
	add.s32 	%r1376, %r1375, %r1374;
	min.s32 	%r1377, %r1373, %r1376;
	st.shared.u32 	[%r23+128], %r1377;
	ld.shared.u32 	%r1378, [%r33];
	ld.shared.u32 	%r1379, [%r54+252];
	ld.shared.u32 	%r1380, [%r1367+16384];
	add.s32 	%r1381, %r1380, %r1379;
	min.s32 	%r1382, %r1378, %r1381;
	st.shared.u32 	[%r33], %r1382;
	ld.shared.u32 	%r1383, [%r33+128];
	ld.shared.u32 	%r1384, [%r54+252];
	ld.shared.u32 	%r1385, [%r1367+16512];
	add.s32 	%r1386, %r1385, %r1384;
	min.s32 	%r1387, %r1383, %r1386;
	st.shared.u32 	[%r33+128], %r1387;
	ld.shared.u32 	%r1388, [%r23];
	st.global.u32 	[%rd4], %r1388;
	ld.shared.u32 	%r1389, [%r23+128];
	st.global.u32 	[%rd4+128], %r1389;
	st.global.u32 	[%rd8], %r1382;
	st.global.u32 	[%rd8+128], %r1387;
	ret;

}
	// .globl	_Z8phase2_2iiiPiii
.visible .entry _Z8phase2_2iiiPiii(
	.param .u32 _Z8phase2_2iiiPiii_param_0,
	.param .u32 _Z8phase2_2iiiPiii_param_1,
	.param .u32 _Z8phase2_2iiiPiii_param_2,
	.param .u64 .ptr .align 1 _Z8phase2_2iiiPiii_param_3,
	.param .u32 _Z8phase2_2iiiPiii_param_4,
	.param .u32 _Z8phase2_2iiiPiii_param_5
)
{
	.reg .b32 	%r<1393>;
	.reg .b64 	%rd<15>;

	ld.param.u32 	%r1, [_Z8phase2_2iiiPiii_param_0];
	ld.param.u32 	%r2, [_Z8phase2_2iiiPiii_param_1];
	ld.param.u32 	%r3, [_Z8phase2_2iiiPiii_param_2];
	ld.param.u64 	%rd1, [_Z8phase2_2iiiPiii_param_3];
	ld.param.u32 	%r4, [_Z8phase2_2iiiPiii_param_4];
	ld.param.u32 	%r5, [_Z8phase2_2iiiPiii_param_5];
	cvta.to.global.u64 	%rd2, %rd1;
	mov.u32 	%r6, %ctaid.y;
	add.s32 	%r7, %r4, %r6;
	shl.b32 	%r8, %r7, 6;
	mov.u32 	%r9, %tid.y;
	add.s32 	%r10, %r8, %r9;
	mov.u32 	%r11, %ctaid.x;
	add.s32 	%r12, %r5, %r11;
	shl.b32 	%r13, %r12, 6;
	mov.u32 	%r14, %tid.x;
	add.s32 	%r15, %r13, %r14;
	shl.b32 	%r16, %r2, 6;
	add.s32 	%r17, %r16, %r14;
	mul.lo.s32 	%r18, %r10, %r3;
	add.s32 	%r19, %r18, %r15;
	mul.wide.s32 	%rd3, %r19, 4;
	add.s64 	%rd4, %rd2, %rd3;
	ld.global.u32 	%r20, [%rd4];
	mul.lo.s32 	%r21, %r9, %r1;
	add.s32 	%r22, %r21, %r14;
	shl.b32 	%r23, %r22, 2;
	mov.u32 	%r24, shared_mem;
	add.s32 	%r25, %r24, %r23;
	st.shared.u32 	[%r25], %r20;
	ld.global.u32 	%r26, [%rd4+128];
	st.shared.u32 	[%r25+128], %r26;
	add.s32 	%r27, %r17, %r18;
	mul.wide.u32 	%rd5, %r27, 4;
	add.s64 	%rd6, %rd2, %rd5;
	ld.global.u32 	%r28, [%rd6];
	st.shared.u32 	[%r25+16384], %r28;
	add.s32 	%r29, %r27, 32;
	mul.wide.u32 	%rd7, %r29, 4;
	add.s64 	%rd8, %rd2, %rd7;
	ld.global.u32 	%r30, [%rd8];
	st.shared.u32 	[%r25+16512], %r30;
	shl.b32 	%r31, %r3, 5;
	add.s32 	%r32, %r18, %r31;
	add.s32 	%r33, %r32, %r15;
	mul.wide.s32 	%rd9, %r33, 4;
	add.s64 	%rd10, %rd2, %rd9;
	ld.global.u32 	%r34, [%rd10];
	shl.b32 	%r35, %r1, 7;
	add.s32 	%r36, %r25, %r35;
	st.shared.u32 	[%r36], %r34;
	ld.global.u32 	%r37, [%rd10+128];
	st.shared.u32 	[%r36+128], %r37;
	add.s32 	%r38, %r17, %r32;
	mul.wide.u32 	%rd11, %r38, 4;
	add.s64 	%rd12, %rd2, %rd11;
	ld.global.u32 	%r39, [%rd12];
	st.shared.u32 	[%r36+16384], %r39;
	add.s32 	%r40, %r38, 32;
	mul.wide.u32 	%rd13, %r40, 4;
	add.s64 	%rd14, %rd2, %rd13;
	ld.global.u32 	%r41, [%rd14];
	st.shared.u32 	[%r36+16512], %r41;
	bar.sync 	0;
	shl.b32 	%r42, %r14, 2;
	add.s32 	%r43, %r24, %r42;
	ld.shared.u32 	%r44, [%r25];
	shl.b32 	%r45, %r21, 2;
	add.s32 	%r46, %r24, %r45;
	ld.shared.u32 	%r47, [%r46+16384];
	ld.shared.u32 	%r48, [%r43];
	add.s32 	%r49, %r48, %r47;
	min.s32 	%r50, %r44, %r49;
	st.shared.u32 	[%r25], %r50;
	ld.shared.u32 	%r51, [%r25+128];
	ld.shared.u32 	%r52, [%r46+16384];
	ld.shared.u32 	%r53, [%r43+128];
	add.s32 	%r54, %r53, %r52;
	min.s32 	%r55, %r51, %r54;
	st.shared.u32 	[%r25+128], %r55;
	ld.shared.u32 	%r56, [%r36];
	add.s32 	%r57, %r46, %r35;
	ld.shared.u32 	%r58, [%r57+16384];
	ld.shared.u32 	%r59, [%r43];
	add.s32 	%r60, %r59, %r58;
	min.s32 	%r61, %r56, %r60;
	st.shared.u32 	[%r36], %r61;
	ld.shared.u32 	%r62, [%r36+128];
	ld.shared.u32 	%r63, [%r57+16384];
	ld.shared.u32 	%r64, [%r43+128];
	add.s32 	%r65, %r64, %r63;
	min.s32 	%r66, %r62, %r65;
	st.shared.u32 	[%r36+128], %r66;
	bar.sync 	0;
	shl.b32 	%r67, %r1, 2;
	add.s32 	%r68, %r43, %r67;
	ld.shared.u32 	%r69, [%r25];
	ld.shared.u32 	%r70, [%r46+16388];
	ld.shared.u32 	%r71, [%r68];
	add.s32 	%r72, %r71, %r70;
	min.s32 	%r73, %r69, %r72;
	st.shared.u32 	[%r25], %r73;
	ld.shared.u32 	%r74, [%r25+128];
	ld.shared.u32 	%r75, [%r46+16388];
	ld.shared.u32 	%r76, [%r68+128];
	add.s32 	%r77, %r76, %r75;
	min.s32 	%r78, %r74, %r77;
	st.shared.u32 	[%r25+128], %r78;
	ld.shared.u32 	%r79, [%r36];
	ld.shared.u32 	%r80, [%r57+16388];
	ld.shared.u32 	%r81, [%r68];
	add.s32 	%r82, %r81, %r80;
	min.s32 	%r83, %r79, %r82;
	st.shared.u32 	[%r36], %r83;
	ld.shared.u32 	%r84, [%r36+128];
	ld.shared.u32 	%r85, [%r57+16388];
	ld.shared.u32 	%r86, [%r68+128];
	add.s32 	%r87, %r86, %r85;
	min.s32 	%r88, %r84, %r87;
	st.shared.u32 	[%r36+128], %r88;
	bar.sync 	0;
	add.s32 	%r89, %r68, %r67;
	ld.shared.u32 	%r90, [%r25];
	ld.shared.u32 	%r91, [%r46+16392];
	ld.shared.u32 	%r92, [%r89];
	add.s32 	%r93, %r92, %r91;
	min.s32 	%r94, %r90, %r93;
	st.shared.u32 	[%r25], %r94;
	ld.shared.u32 	%r95, [%r25+128];
	ld.shared.u32 	%r96, [%r46+16392];
	ld.shared.u32 	%r97, [%r89+128];
	add.s32 	%r98, %r97, %r96;
	min.s32 	%r99, %r95, %r98;
	st.shared.u32 	[%r25+128], %r99;
	ld.shared.u32 	%r100, [%r36];
	ld.shared.u32 	%r101, [%r57+16392];
	ld.shared.u32 	%r102, [%r89];
	add.s32 	%r103, %r102, %r101;
	min.s32 	%r104, %r100, %r103;
	st.shared.u32 	[%r36], %r104;
	ld.shared.u32 	%r105, [%r36+128];
	ld.shared.u32 	%r106, [%r57+16392];
	ld.shared.u32 	%r107, [%r89+128];
	add.s32 	%r108, %r107, %r106;
	min.s32 	%r109, %r105, %r108;
	st.shared.u32 	[%r36+128], %r109;
	bar.sync 	0;
	add.s32 	%r110, %r89, %r67;
	ld.shared.u32 	%r111, [%r25];
	ld.shared.u32 	%r112, [%r46+16396];
	ld.shared.u32 	%r113, [%r110];
	add.s32 	%r114, %r113, %r112;
	min.s32 	%r115, %r111, %r114;
	st.shared.u32 	[%r25], %r115;
	ld.shared.u32 	%r116, [%r25+128];
	ld.shared.u32 	%r117, [%r46+16396];
	ld.shared.u32 	%r118, [%r110+128];
	add.s32 	%r119, %r118, %r117;
	min.s32 	%r120, %r116, %r119;
	st.shared.u32 	[%r25+128], %r120;
	ld.shared.u32 	%r121, [%r36];
	ld.shared.u32 	%r122, [%r57+16396];
	ld.shared.u32 	%r123, [%r110];
	add.s32 	%r124, %r123, %r122;
	min.s32 	%r125, %r121, %r124;
	st.shared.u32 	[%r36], %r125;
	ld.shared.u32 	%r126, [%r36+128];
	ld.shared.u32 	%r127, [%r57+16396];
	ld.shared.u32 	%r128, [%r110+128];
	add.s32 	%r129, %r128, %r127;
	min.s32 	%r130, %r126, %r129;
	st.shared.u32 	[%r36+128], %r130;
	bar.sync 	0;
	add.s32 	%r131, %r110, %r67;
	ld.shared.u32 	%r132, [%r25];
	ld.shared.u32 	%r133, [%r46+16400];
	ld.shared.u32 	%r134, [%r131];
	add.s32 	%r135, %r134, %r133;
	min.s32 	%r136, %r132, %r135;
	st.shared.u32 	[%r25], %r136;
	ld.shared.u32 	%r137, [%r25+128];
	ld.shared.u32 	%r138, [%r46+16400];
	ld.shared.u32 	%r139, [%r131+128];
	add.s32 	%r140, %r139, %r138;
	min.s32 	%r141, %r137, %r140;
	st.shared.u32 	[%r25+128], %r141;
	ld.shared.u32 	%r142, [%r36];
	ld.shared.u32 	%r143, [%r57+16400];
	ld.shared.u32 	%r144, [%r131];
	add.s32 	%r145, %r144, %r143;
	min.s32 	%r146, %r142, %r145;
	st.shared.u32 	[%r36], %r146;
	ld.shared.u32 	%r147, [%r36+128];
	ld.shared.u32 	%r148, [%r57+16400];
	ld.shared.u32 	%r149, [%r131+128];
	add.s32 	%r150, %r149, %r148;
	min.s32 	%r151, %r147, %r150;
	st.shared.u32 	[%r36+128], %r151;
	bar.sync 	0;
	add.s32 	%r152, %r131, %r67;
	ld.shared.u32 	%r153, [%r25];
	ld.shared.u32 	%r154, [%r46+16404];
	ld.shared.u32 	%r155, [%r152];
	add.s32 	%r156, %r155, %r154;
	min.s32 	%r157, %r153, %r156;
	st.shared.u32 	[%r25], %r157;
	ld.shared.u32 	%r158, [%r25+128];
	ld.shared.u32 	%r159, [%r46+16404];
	ld.shared.u32 	%r160, [%r152+128];
	add.s32 	%r161, %r160, %r159;
	min.s32 	%r162, %r158, %r161;
	st.shared.u32 	[%r25+128], %r162;
	ld.shared.u32 	%r163, [%r36];
	ld.shared.u32 	%r164, [%r57+16404];
	ld.shared.u32 	%r165, [%r152];
	add.s32 	%r166, %r165, %r164;
	min.s32 	%r167, %r163, %r166;
	st.shared.u32 	[%r36], %r167;
	ld.shared.u32 	%r168, [%r36+128];
	ld.shared.u32 	%r169, [%r57+16404];
	ld.shared.u32 	%r170, [%r152+128];
	add.s32 	%r171, %r170, %r169;
	min.s32 	%r172, %r168, %r171;
	st.shared.u32 	[%r36+128], %r172;
	bar.sync 	0;
	add.s32 	%r173, %r152, %r67;
	ld.shared.u32 	%r174, [%r25];
	ld.shared.u32 	%r175, [%r46+16408];
	ld.shared.u32 	%r176, [%r173];
	add.s32 	%r177, %r176, %r175;
	min.s32 	%r178, %r174, %r177;
	st.shared.u32 	[%r25], %r178;
	ld.shared.u32 	%r179, [%r25+128];
	ld.shared.u32 	%r180, [%r46+16408];
	ld.shared.u32 	%r181, [%r173+128];
	add.s32 	%r182, %r181, %r180;
	min.s32 	%r183, %r179, %r182;
	st.shared.u32 	[%r25+128], %r183;
	ld.shared.u32 	%r184, [%r36];
	ld.shared.u32 	%r185, [%r57+16408];
	ld.shared.u32 	%r186, [%r173];
	add.s32 	%r187, %r186, %r185;
	min.s32 	%r188, %r184, %r187;
	st.shared.u32 	[%r36], %r188;
	ld.shared.u32 	%r189, [%r36+128];
	ld.shared.u32 	%r190, [%r57+16408];
	ld.shared.u32 	%r191, [%r173+128];
	add.s32 	%r192, %r191, %r190;
	min.s32 	%r193, %r189, %r192;
	st.shared.u32 	[%r36+128], %r193;
	bar.sync 	0;
	add.s32 	%r194, %r173, %r67;
	ld.shared.u32 	%r195, [%r25];
	ld.shared.u32 	%r196, [%r46+16412];
	ld.shared.u32 	%r197, [%r194];
	add.s32 	%r198, %r197, %r196;
	min.s32 	%r199, %r195, %r198;
	st.shared.u32 	[%r25], %r199;
	ld.shared.u32 	%r200, [%r25+128];
	ld.shared.u32 	%r201, [%r46+16412];
	ld.shared.u32 	%r202, [%r194+128];
	add.s32 	%r203, %r202, %r201;
	min.s32 	%r204, %r200, %r203;
	st.shared.u32 	[%r25+128], %r204;
	ld.shared.u32 	%r205, [%r36];
	ld.shared.u32 	%r206, [%r57+16412];
	ld.shared.u32 	%r207, [%r194];
	add.s32 	%r208, %r207, %r206;
	min.s32 	%r209, %r205, %r208;
	st.shared.u32 	[%r36], %r209;
	ld.shared.u32 	%r210, [%r36+128];
	ld.shared.u32 	%r211, [%r57+16412];
	ld.shared.u32 	%r212, [%r194+128];
	add.s32 	%r213, %r212, %r211;
	min.s32 	%r214, %r210, %r213;
	st.shared.u32 	[%r36+128], %r214;
	bar.sync 	0;
	add.s32 	%r215, %r194, %r67;
	ld.shared.u32 	%r216, [%r25];
	ld.shared.u32 	%r217, [%r46+16416];
	ld.shared.u32 	%r218, [%r215];
	add.s32 	%r219, %r218, %r217;
	min.s32 	%r220, %r216, %r219;
	st.shared.u32 	[%r25], %r220;
	ld.shared.u32 	%r221, [%r25+128];
	ld.shared.u32 	%r222, [%r46+16416];
	ld.shared.u32 	%r223, [%r215+128];
	add.s32 	%r224, %r223, %r222;
	min.s32 	%r225, %r221, %r224;
	st.shared.u32 	[%r25+128], %r225;
	ld.shared.u32 	%r226, [%r36];
	ld.shared.u32 	%r227, [%r57+16416];
	ld.shared.u32 	%r228, [%r215];
	add.s32 	%r229, %r228, %r227;
	min.s32 	%r230, %r226, %r229;
	st.shared.u32 	[%r36], %r230;
	ld.shared.u32 	%r231, [%r36+128];
	ld.shared.u32 	%r232, [%r57+16416];
	ld.shared.u32 	%r233, [%r215+128];
	add.s32 	%r234, %r233, %r232;
	min.s32 	%r235, %r231, %r234;
	st.shared.u32 	[%r36+128], %r235;
	bar.sync 	0;
	add.s32 	%r236, %r215, %r67;
	ld.shared.u32 	%r237, [%r25];
	ld.shared.u32 	%r238, [%r46+16420];
	ld.shared.u32 	%r239, [%r236];
	add.s32 	%r240, %r239, %r238;
	min.s32 	%r241, %r237, %r240;
	st.shared.u32 	[%r25], %r241;
	ld.shared.u32 	%r242, [%r25+128];
	ld.shared.u32 	%r243, [%r46+16420];
	ld.shared.u32 	%r244, [%r236+128];
	add.s32 	%r245, %r244, %r243;
	min.s32 	%r246, %r242, %r245;
	st.shared.u32 	[%r25+128], %r246;
	ld.shared.u32 	%r247, [%r36];
	ld.shared.u32 	%r248, [%r57+16420];
	ld.shared.u32 	%r249, [%r236];
	add.s32 	%r250, %r249, %r248;
	min.s32 	%r251, %r247, %r250;
	st.shared.u32 	[%r36], %r251;
	ld.shared.u32 	%r252, [%r36+128];
	ld.shared.u32 	%r253, [%r57+16420];
	ld.shared.u32 	%r254, [%r236+128];
	add.s32 	%r255, %r254, %r253;
	min.s32 	%r256, %r252, %r255;
	st.shared.u32 	[%r36+128], %r256;
	bar.sync 	0;
	add.s32 	%r257, %r236, %r67;
	ld.shared.u32 	%r258, [%r25];
	ld.shared.u32 	%r259, [%r46+16424];
	ld.shared.u32 	%r260, [%r257];
	add.s32 	%r261, %r260, %r259;
	min.s32 	%r262, %r258, %r261;
	st.shared.u32 	[%r25], %r262;
	ld.shared.u32 	%r263, [%r25+128];
	ld.shared.u32 	%r264, [%r46+16424];
	ld.shared.u32 	%r265, [%r257+128];
	add.s32 	%r266, %r265, %r264;
	min.s32 	%r267, %r263, %r266;
	st.shared.u32 	[%r25+128], %r267;
	ld.shared.u32 	%r268, [%r36];
	ld.shared.u32 	%r269, [%r57+16424];
	ld.shared.u32 	%r270, [%r257];
	add.s32 	%r271, %r270, %r269;
	min.s32 	%r272, %r268, %r271;
	st.shared.u32 	[%r36], %r272;
	ld.shared.u32 	%r273, [%r36+128];
	ld.shared.u32 	%r274, [%r57+16424];
	ld.shared.u32 	%r275, [%r257+128];
	add.s32 	%r276, %r275, %r274;
	min.s32 	%r277, %r273, %r276;
	st.shared.u32 	[%r36+128], %r277;
	bar.sync 	0;
	add.s32 	%r278, %r257, %r67;
	ld.shared.u32 	%r279, [%r25];
	ld.shared.u32 	%r280, [%r46+16428];
	ld.shared.u32 	%r281, [%r278];
	add.s32 	%r282, %r281, %r280;
	min.s32 	%r283, %r279, %r282;
	st.shared.u32 	[%r25], %r283;
	ld.shared.u32 	%r284, [%r25+128];
	ld.shared.u32 	%r285, [%r46+16428];
	ld.shared.u32 	%r286, [%r278+128];
	add.s32 	%r287, %r286, %r285;
	min.s32 	%r288, %r284, %r287;
	st.shared.u32 	[%r25+128], %r288;
	ld.shared.u32 	%r289, [%r36];
	ld.shared.u32 	%r290, [%r57+16428];
	ld.shared.u32 	%r291, [%r278];
	add.s32 	%r292, %r291, %r290;
	min.s32 	%r293, %r289, %r292;
	st.shared.u32 	[%r36], %r293;
	ld.shared.u32 	%r294, [%r36+128];
	ld.shared.u32 	%r295, [%r57+16428];
	ld.shared.u32 	%r296, [%r278+128];
	add.s32 	%r297, %r296, %r295;
	min.s32 	%r298, %r294, %r297;
	st.shared.u32 	[%r36+128], %r298;
	bar.sync 	0;
	add.s32 	%r299, %r278, %r67;
	ld.shared.u32 	%r300, [%r25];
	ld.shared.u32 	%r301, [%r46+16432];
	ld.shared.u32 	%r302, [%r299];
	add.s32 	%r303, %r302, %r301;
	min.s32 	%r304, %r300, %r303;
	st.shared.u32 	[%r25], %r304;
	ld.shared.u32 	%r305, [%r25+128];
	ld.shared.u32 	%r306, [%r46+16432];
	ld.shared.u32 	%r307, [%r299+128];
	add.s32 	%r308, %r307, %r306;
	min.s32 	%r309, %r305, %r308;
	st.shared.u32 	[%r25+128], %r309;
	ld.shared.u32 	%r310, [%r36];
	ld.shared.u32 	%r311, [%r57+16432];
	ld.shared.u32 	%r312, [%r299];
	add.s32 	%r313, %r312, %r311;
	min.s32 	%r314, %r310, %r313;
	st.shared.u32 	[%r36], %r314;
	ld.shared.u32 	%r315, [%r36+128];
	ld.shared.u32 	%r316, [%r57+16432];
	ld.shared.u32 	%r317, [%r299+128];
	add.s32 	%r318, %r317, %r316;
	min.s32 	%r319, %r315, %r318;
	st.shared.u32 	[%r36+128], %r319;
	bar.sync 	0;
	add.s32 	%r320, %r299, %r67;
	ld.shared.u32 	%r321, [%r25];
	ld.shared.u32 	%r322, [%r46+16436];
	ld.shared.u32 	%r323, [%r320];
	add.s32 	%r324, %r323, %r322;
	min.s32 	%r325, %r321, %r324;
	st.shared.u32 	[%r25], %r325;
	ld.shared.u32 	%r326, [%r25+128];
	ld.shared.u32 	%r327, [%r46+16436];
	ld.shared.u32 	%r328, [%r320+128];
	add.s32 	%r329, %r328, %r327;
	min.s32 	%r330, %r326, %r329;
	st.shared.u32 	[%r25+128], %r330;
	ld.shared.u32 	%r331, [%r36];
	ld.shared.u32 	%r332, [%r57+16436];
	ld.shared.u32 	%r333, [%r320];
	add.s32 	%r334, %r333, %r332;
	min.s32 	%r335, %r331, %r334;
	st.shared.u32 	[%r36], %r335;
	ld.shared.u32 	%r336, [%r36+128];
	ld.shared.u32 	%r337, [%r57+16436];
	ld.shared.u32 	%r338, [%r320+128];
	add.s32 	%r339, %r338, %r337;
	min.s32 	%r340, %r336, %r339;
	st.shared.u32 	[%r36+128], %r340;
	bar.sync 	0;
	add.s32 	%r341, %r320, %r67;
	ld.shared.u32 	%r342, [%r25];
	ld.shared.u32 	%r343, [%r46+16440];
	ld.shared.u32 	%r344, [%r341];
	add.s32 	%r345, %r344, %r343;
	min.s32 	%r346, %r342, %r345;
	st.shared.u32 	[%r25], %r346;
	ld.shared.u32 	%r347, [%r25+128];
	ld.shared.u32 	%r348, [%r46+16440];
	ld.shared.u32 	%r349, [%r341+128];
	add.s32 	%r350, %r349, %r348;
	min.s32 	%r351, %r347, %r350;
	st.shared.u32 	[%r25+128], %r351;
	ld.shared.u32 	%r352, [%r36];
	ld.shared.u32 	%r353, [%r57+16440];
	ld.shared.u32 	%r354, [%r341];
	add.s32 	%r355, %r354, %r353;
	min.s32 	%r356, %r352, %r355;
	st.shared.u32 	[%r36], %r356;
	ld.shared.u32 	%r357, [%r36+128];
	ld.shared.u32 	%r358, [%r57+16440];
	ld.shared.u32 	%r359, [%r341+128];
	add.s32 	%r360, %r359, %r358;
	min.s32 	%r361, %r357, %r360;
	st.shared.u32 	[%r36+128], %r361;
	bar.sync 	0;
	add.s32 	%r362, %r341, %r67;
	ld.shared.u32 	%r363, [%r25];
	ld.shared.u32 	%r364, [%r46+16444];
	ld.shared.u32 	%r365, [%r362];
	add.s32 	%r366, %r365, %r364;
	min.s32 	%r367, %r363, %r366;
	st.shared.u32 	[%r25], %r367;
	ld.shared.u32 	%r368, [%r25+128];
	ld.shared.u32 	%r369, [%r46+16444];
	ld.shared.u32 	%r370, [%r362+128];
	add.s32 	%r371, %r370, %r369;
	min.s32 	%r372, %r368, %r371;
	st.shared.u32 	[%r25+128], %r372;
	ld.shared.u32 	%r373, [%r36];
	ld.shared.u32 	%r374, [%r57+16444];
	ld.shared.u32 	%r375, [%r362];
	add.s32 	%r376, %r375, %r374;
	min.s32 	%r377, %r373, %r376;
	st.shared.u32 	[%r36], %r377;
	ld.shared.u32 	%r378, [%r36+128];
	ld.shared.u32 	%r379, [%r57+16444];
	ld.shared.u32 	%r380, [%r362+128];
	add.s32 	%r381, %r380, %r379;
	min.s32 	%r382, %r378, %r381;
	st.shared.u32 	[%r36+128], %r382;
	bar.sync 	0;
	add.s32 	%r383, %r362, %r67;
	ld.shared.u32 	%r384, [%r25];
	ld.shared.u32 	%r385, [%r46+16448];
	ld.shared.u32 	%r386, [%r383];
	add.s32 	%r387, %r386, %r385;
	min.s32 	%r388, %r384, %r387;
	st.shared.u32 	[%r25], %r388;
	ld.shared.u32 	%r389, [%r25+128];
	ld.shared.u32 	%r390, [%r46+16448];
	ld.shared.u32 	%r391, [%r383+128];
	add.s32 	%r392, %r391, %r390;
	min.s32 	%r393, %r389, %r392;
	st.shared.u32 	[%r25+128], %r393;
	ld.shared.u32 	%r394, [%r36];
	ld.shared.u32 	%r395, [%r57+16448];
	ld.shared.u32 	%r396, [%r383];
	add.s32 	%r397, %r396, %r395;
	min.s32 	%r398, %r394, %r397;
	st.shared.u32 	[%r36], %r398;
	ld.shared.u32 	%r399, [%r36+128];
	ld.shared.u32 	%r400, [%r57+16448];
	ld.shared.u32 	%r401, [%r383+128];
	add.s32 	%r402, %r401, %r400;
	min.s32 	%r403, %r399, %r402;
	st.shared.u32 	[%r36+128], %r403;
	bar.sync 	0;
	add.s32 	%r404, %r383, %r67;
	ld.shared.u32 	%r405, [%r25];
	ld.shared.u32 	%r406, [%r46+16452];
	ld.shared.u32 	%r407, [%r404];
	add.s32 	%r408, %r407, %r406;
	min.s32 	%r409, %r405, %r408;
	st.shared.u32 	[%r25], %r409;
	ld.shared.u32 	%r410, [%r25+128];
	ld.shared.u32 	%r411, [%r46+16452];
	ld.shared.u32 	%r412, [%r404+128];
	add.s32 	%r413, %r412, %r411;
	min.s32 	%r414, %r410, %r413;
	st.shared.u32 	[%r25+128], %r414;
	ld.shared.u32 	%r415, [%r36];
	ld.shared.u32 	%r416, [%r57+16452];
	ld.shared.u32 	%r417, [%r404];
	add.s32 	%r418, %r417, %r416;
	min.s32 	%r419, %r415, %r418;
	st.shared.u32 	[%r36], %r419;
	ld.shared.u32 	%r420, [%r36+128];
	ld.shared.u32 	%r421, [%r57+16452];
	ld.shared.u32 	%r422, [%r404+128];
	add.s32 	%r423, %r422, %r421;
	min.s32 	%r424, %r420, %r423;
	st.shared.u32 	[%r36+128], %r424;
	bar.sync 	0;
	add.s32 	%r425, %r404, %r67;
	ld.shared.u32 	%r426, [%r25];
	ld.shared.u32 	%r427, [%r46+16456];
	ld.shared.u32 	%r428, [%r425];
	add.s32 	%r429, %r428, %r427;
	min.s32 	%r430, %r426, %r429;
	st.shared.u32 	[%r25], %r430;
	ld.shared.u32 	%r431, [%r25+128];
	ld.shared.u32 	%r432, [%r46+16456];
	ld.shared.u32 	%r433, [%r425+128];
	add.s32 	%r434, %r433, %r432;
	min.s32 	%r435, %r431, %r434;
	st.shared.u32 	[%r25+128], %r435;
	ld.shared.u32 	%r436, [%r36];
	ld.shared.u32 	%r437, [%r57+16456];
	ld.shared.u32 	%r438, [%r425];
	add.s32 	%r439, %r438, %r437;
	min.s32 	%r440, %r436, %r439;
	st.shared.u32 	[%r36], %r440;
	ld.shared.u32 	%r441, [%r36+128];
	ld.shared.u32 	%r442, [%r57+16456];
	ld.shared.u32 	%r443, [%r425+128];
	add.s32 	%r444, %r443, %r442;
	min.s32 	%r445, %r441, %r444;
	st.shared.u32 	[%r36+128], %r445;
	bar.sync 	0;
	add.s32 	%r446, %r425, %r67;
	ld.shared.u32 	%r447, [%r25];
	ld.shared.u32 	%r448, [%r46+16460];
	ld.shared.u32 	%r449, [%r446];
	add.s32 	%r450, %r449, %r448;
	min.s32 	%r451, %r447, %r450;
	st.shared.u32 	[%r25], %r451;
	ld.shared.u32 	%r452, [%r25+128];
	ld.shared.u32 	%r453, [%r46+16460];
	ld.shared.u32 	%r454, [%r446+128];
	add.s32 	%r455, %r454, %r453;
	min.s32 	%r456, %r452, %r455;
	st.shared.u32 	[%r25+128], %r456;
	ld.shared.u32 	%r457, [%r36];
	ld.shared.u32 	%r458, [%r57+16460];
	ld.shared.u32 	%r459, [%r446];
	add.s32 	%r460, %r459, %r458;
	min.s32 	%r461, %r457, %r460;
	st.shared.u32 	[%r36], %r461;
	ld.shared.u32 	%r462, [%r36+128];
	ld.shared.u32 	%r463, [%r57+16460];
	ld.shared.u32 	%r464, [%r446+128];
	add.s32 	%r465, %r464, %r463;
	min.s32 	%r466, %r462, %r465;
	st.shared.u32 	[%r36+128], %r466;
	bar.sync 	0;
	add.s32 	%r467, %r446, %r67;
	ld.shared.u32 	%r468, [%r25];
	ld.shared.u32 	%r469, [%r46+16464];
	ld.shared.u32 	%r470, [%r467];
	add.s32 	%r471, %r470, %r469;
	min.s32 	%r472, %r468, %r471;
	st.shared.u32 	[%r25], %r472;
	ld.shared.u32 	%r473, [%r25+128];
	ld.shared.u32 	%r474, [%r46+16464];
	ld.shared.u32 	%r475, [%r467+128];
	add.s32 	%r476, %r475, %r474;
	min.s32 	%r477, %r473, %r476;
	st.shared.u32 	[%r25+128], %r477;
	ld.shared.u32 	%r478, [%r36];
	ld.shared.u32 	%r479, [%r57+16464];
	ld.shared.u32 	%r480, [%r467];
	add.s32 	%r481, %r480, %r479;
	min.s32 	%r482, %r478, %r481;
	st.shared.u32 	[%r36], %r482;
	ld.shared.u32 	%r483, [%r36+128];
	ld.shared.u32 	%r484, [%r57+16464];
	ld.shared.u32 	%r485, [%r467+128];
	add.s32 	%r486, %r485, %r484;
	min.s32 	%r487, %r483, %r486;
	st.shared.u32 	[%r36+128], %r487;
	bar.sync 	0;
	add.s32 	%r488, %r467, %r67;
	ld.shared.u32 	%r489, [%r25];
	ld.shared.u32 	%r490, [%r46+16468];
	ld.shared.u32 	%r491, [%r488];
	add.s32 	%r492, %r491, %r490;
	min.s32 	%r493, %r489, %r492;
	st.shared.u32 	[%r25], %r493;
	ld.shared.u32 	%r494, [%r25+128];
	ld.shared.u32 	%r495, [%r46+16468];
	ld.shared.u32 	%r496, [%r488+128];
	add.s32 	%r497, %r496, %r495;
	min.s32 	%r498, %r494, %r497;
	st.shared.u32 	[%r25+128], %r498;
	ld.shared.u32 	%r499, [%r36];
	ld.shared.u32 	%r500, [%r57+16468];
	ld.shared.u32 	%r501, [%r488];
	add.s32 	%r502, %r501, %r500;
	min.s32 	%r503, %r499, %r502;
	st.shared.u32 	[%r36], %r503;
	ld.shared.u32 	%r504, [%r36+128];
	ld.shared.u32 	%r505, [%r57+16468];
	ld.shared.u32 	%r506, [%r488+128];
	add.s32 	%r507, %r506, %r505;
	min.s32 	%r508, %r504, %r507;
	st.shared.u32 	[%r36+128], %r508;
	bar.sync 	0;
	add.s32 	%r509, %r488, %r67;
	ld.shared.u32 	%r510, [%r25];
	ld.shared.u32 	%r511, [%r46+16472];
	ld.shared.u32 	%r512, [%r509];
	add.s32 	%r513, %r512, %r511;
	min.s32 	%r514, %r510, %r513;
	st.shared.u32 	[%r25], %r514;
	ld.shared.u32 	%r515, [%r25+128];
	ld.shared.u32 	%r516, [%r46+16472];
	ld.shared.u32 	%r517, [%r509+128];
	add.s32 	%r518, %r517, %r516;
	min.s32 	%r519, %r515, %r518;
	st.shared.u32 	[%r25+128], %r519;
	ld.shared.u32 	%r520, [%r36];
	ld.shared.u32 	%r521, [%r57+16472];
	ld.shared.u32 	%r522, [%r509];
	add.s32 	%r523, %r522, %r521;
	min.s32 	%r524, %r520, %r523;
	st.shared.u32 	[%r36], %r524;
	ld.shared.u32 	%r525, [%r36+128];
	ld.shared.u32 	%r526, [%r57+16472];
	ld.shared.u32 	%r527, [%r509+128];
	add.s32 	%r528, %r527, %r526;
	min.s32 	%r529, %r525, %r528;
	st.shared.u32 	[%r36+128], %r529;
	bar.sync 	0;
	add.s32 	%r530, %r509, %r67;
	ld.shared.u32 	%r531, [%r25];
	ld.shared.u32 	%r532, [%r46+16476];
	ld.shared.u32 	%r533, [%r530];
	add.s32 	%r534, %r533, %r532;
	min.s32 	%r535, %r531, %r534;
	st.shared.u32 	[%r25], %r535;
	ld.shared.u32 	%r536, [%r25+128];
	ld.shared.u32 	%r537, [%r46+16476];
	ld.shared.u32 	%r538, [%r530+128];
	add.s32 	%r539, %r538, %r537;
	min.s32 	%r540, %r536, %r539;
	st.shared.u32 	[%r25+128], %r540;
	ld.shared.u32 	%r541, [%r36];
	ld.shared.u32 	%r542, [%r57+16476];
	ld.shared.u32 	%r543, [%r530];
	add.s32 	%r544, %r543, %r542;
	min.s32 	%r545, %r541, %r544;
	st.shared.u32 	[%r36], %r545;
	ld.shared.u32 	%r546, [%r36+128];
	ld.shared.u32 	%r547, [%r57+16476];
	ld.shared.u32 	%r548, [%r530+128];
	add.s32 	%r549, %r548, %r547;
	min.s32 	%r550, %r546, %r549;
	st.shared.u32 	[%r36+128], %r550;
	bar.sync 	0;
	add.s32 	%r551, %r530, %r67;
	ld.shared.u32 	%r552, [%r25];
	ld.shared.u32 	%r553, [%r46+16480];
	ld.shared.u32 	%r554, [%r551];
	add.s32 	%r555, %r554, %r553;
	min.s32 	%r556, %r552, %r555;
	st.shared.u32 	[%r25], %r556;
	ld.shared.u32 	%r557, [%r25+128];
	ld.shared.u32 	%r558, [%r46+16480];
	ld.shared.u32 	%r559, [%r551+128];
	add.s32 	%r560, %r559, %r558;
	min.s32 	%r561, %r557, %r560;
	st.shared.u32 	[%r25+128], %r561;
	ld.shared.u32 	%r562, [%r36];
	ld.shared.u32 	%r563, [%r57+16480];
	ld.shared.u32 	%r564, [%r551];
	add.s32 	%r565, %r564, %r563;
	min.s32 	%r566, %r562, %r565;
	st.shared.u32 	[%r36], %r566;
	ld.shared.u32 	%r567, [%r36+128];
	ld.shared.u32 	%r568, [%r57+16480];
	ld.shared.u32 	%r569, [%r551+128];
	add.s32 	%r570, %r569, %r568;
	min.s32 	%r571, %r567, %r570;
	st.shared.u32 	[%r36+128], %r571;
	bar.sync 	0;
	add.s32 	%r572, %r551, %r67;
	ld.shared.u32 	%r573, [%r25];
	ld.shared.u32 	%r574, [%r46+16484];
	ld.shared.u32 	%r575, [%r572];
	add.s32 	%r576, %r575, %r574;
	min.s32 	%r577, %r573, %r576;
	st.shared.u32 	[%r25], %r577;
	ld.shared.u32 	%r578, [%r25+128];
	ld.shared.u32 	%r579, [%r46+16484];
	ld.shared.u32 	%r580, [%r572+128];
	add.s32 	%r581, %r580, %r579;
	min.s32 	%r582, %r578, %r581;
	st.shared.u32 	[%r25+128], %r582;
	ld.shared.u32 	%r583, [%r36];
	ld.shared.u32 	%r584, [%r57+16484];
	ld.shared.u32 	%r585, [%r572];
	add.s32 	%r586, %r585, %r584;
	min.s32 	%r587, %r583, %r586;
	st.shared.u32 	[%r36], %r587;
	ld.shared.u32 	%r588, [%r36+128];
	ld.shared.u32 	%r589, [%r57+16484];
	ld.shared.u32 	%r590, [%r572+128];
	add.s32 	%r591, %r590, %r589;
	min.s32 	%r592, %r588, %r591;
	st.shared.u32 	[%r36+128], %r592;
	bar.sync 	0;
	add.s32 	%r593, %r572, %r67;
	ld.shared.u32 	%r594, [%r25];
	ld.shared.u32 	%r595, [%r46+16488];
	ld.shared.u32 	%r596, [%r593];
	add.s32 	%r597, %r596, %r595;
	min.s32 	%r598, %r594, %r597;
	st.shared.u32 	[%r25], %r598;
	ld.shared.u32 	%r599, [%r25+128];
	ld.shared.u32 	%r600, [%r46+16488];
	ld.shared.u32 	%r601, [%r593+128];
	add.s32 	%r602, %r601, %r600;
	min.s32 	%r603, %r599, %r602;
	st.shared.u32 	[%r25+128], %r603;
	ld.shared.u32 	%r604, [%r36];
	ld.shared.u32 	%r605, [%r57+16488];
	ld.shared.u32 	%r606, [%r593];
	add.s32 	%r607, %r606, %r605;
	min.s32 	%r608, %r604, %r607;
	st.shared.u32 	[%r36], %r608;
	ld.shared.u32 	%r609, [%r36+128];
	ld.shared.u32 	%r610, [%r57+16488];
	ld.shared.u32 	%r611, [%r593+128];
	add.s32 	%r612, %r611, %r610;
	min.s32 	%r613, %r609, %r612;
	st.shared.u32 	[%r36+128], %r613;
	bar.sync 	0;
	add.s32 	%r614, %r593, %r67;
	ld.shared.u32 	%r615, [%r25];
	ld.shared.u32 	%r616, [%r46+16492];
	ld.shared.u32 	%r617, [%r614];
	add.s32 	%r618, %r617, %r616;
	min.s32 	%r619, %r615, %r618;
	st.shared.u32 	[%r25], %r619;
	ld.shared.u32 	%r620, [%r25+128];
	ld.shared.u32 	%r621, [%r46+16492];
	ld.shared.u32 	%r622, [%r614+128];
	add.s32 	%r623, %r622, %r621;
	min.s32 	%r624, %r620, %r623;
	st.shared.u32 	[%r25+128], %r624;
	ld.shared.u32 	%r625, [%r36];
	ld.shared.u32 	%r626, [%r57+16492];
	ld.shared.u32 	%r627, [%r614];
	add.s32 	%r628, %r627, %r626;
	min.s32 	%r629, %r625, %r628;
	st.shared.u32 	[%r36], %r629;
	ld.shared.u32 	%r630, [%r36+128];
	ld.shared.u32 	%r631, [%r57+16492];
	ld.shared.u32 	%r632, [%r614+128];
	add.s32 	%r633, %r632, %r631;
	min.s32 	%r634, %r630, %r633;
	st.shared.u32 	[%r36+128], %r634;
	bar.sync 	0;
	add.s32 	%r635, %r614, %r67;
	ld.shared.u32 	%r636, [%r25];
	ld.shared.u32 	%r637, [%r46+16496];
	ld.shared.u32 	%r638, [%r635];
	add.s32 	%r639, %r638, %r637;
	min.s32 	%r640, %r636, %r639;
	st.shared.u32 	[%r25], %r640;
	ld.shared.u32 	%r641, [%r25+128];
	ld.shared.u32 	%r642, [%r46+16496];
	ld.shared.u32 	%r643, [%r635+128];
	add.s32 	%r644, %r643, %r642;
	min.s32 	%r645, %r641, %r644;
	st.shared.u32 	[%r25+128], %r645;
	ld.shared.u32 	%r646, [%r36];
	ld.shared.u32 	%r647, [%r57+16496];
	ld.shared.u32 	%r648, [%r635];
	add.s32 	%r649, %r648, %r647;
	min.s32 	%r650, %r646, %r649;
	st.shared.u32 	[%r36], %r650;
	ld.shared.u32 	%r651, [%r36+128];
	ld.shared.u32 	%r652, [%r57+16496];
	ld.shared.u32 	%r653, [%r635+128];
	add.s32 	%r654, %r653, %r652;
	min.s32 	%r655, %r651, %r654;
	st.shared.u32 	[%r36+128], %r655;
	bar.sync 	0;
	add.s32 	%r656, %r635, %r67;
	ld.shared.u32 	%r657, [%r25];
	ld.shared.u32 	%r658, [%r46+16500];
	ld.shared.u32 	%r659, [%r656];
	add.s32 	%r660, %r659, %r658;
	min.s32 	%r661, %r657, %r660;
	st.shared.u32 	[%r25], %r661;
	ld.shared.u32 	%r662, [%r25+128];
	ld.shared.u32 	%r663, [%r46+16500];
	ld.shared.u32 	%r664, [%r656+128];
	add.s32 	%r665, %r664, %r663;
	min.s32 	%r666, %r662, %r665;
	st.shared.u32 	[%r25+128], %r666;
	ld.shared.u32 	%r667, [%r36];
	ld.shared.u32 	%r668, [%r57+16500];
	ld.shared.u32 	%r669, [%r656];
	add.s32 	%r670, %r669, %r668;
	min.s32 	%r671, %r667, %r670;
	st.shared.u32 	[%r36], %r671;
	ld.shared.u32 	%r672, [%r36+128];
	ld.shared.u32 	%r673, [%r57+16500];
	ld.shared.u32 	%r674, [%r656+128];
	add.s32 	%r675, %r674, %r673;
	min.s32 	%r676, %r672, %r675;
	st.shared.u32 	[%r36+128], %r676;
	bar.sync 	0;
	add.s32 	%r677, %r656, %r67;
	ld.shared.u32 	%r678, [%r25];
	ld.shared.u32 	%r679, [%r46+16504];
	ld.shared.u32 	%r680, [%r677];
	add.s32 	%r681, %r680, %r679;
	min.s32 	%r682, %r678, %r681;
	st.shared.u32 	[%r25], %r682;
	ld.shared.u32 	%r683, [%r25+128];
	ld.shared.u32 	%r684, [%r46+16504];
	ld.shared.u32 	%r685, [%r677+128];
	add.s32 	%r686, %r685, %r684;
	min.s32 	%r687, %r683, %r686;
	st.shared.u32 	[%r25+128], %r687;
	ld.shared.u32 	%r688, [%r36];
	ld.shared.u32 	%r689, [%r57+16504];
	ld.shared.u32 	%r690, [%r677];
	add.s32 	%r691, %r690, %r689;
	min.s32 	%r692, %r688, %r691;
	st.shared.u32 	[%r36], %r692;
	ld.shared.u32 	%r693, [%r36+128];
	ld.shared.u32 	%r694, [%r57+16504];
	ld.shared.u32 	%r695, [%r677+128];
	add.s32 	%r696, %r695, %r694;
	min.s32 	%r697, %r693, %r696;
	st.shared.u32 	[%r36+128], %r697;
	bar.sync 	0;
	add.s32 	%r698, %r677, %r67;
	ld.shared.u32 	%r699, [%r25];
	ld.shared.u32 	%r700, [%r46+16508];
	ld.shared.u32 	%r701, [%r698];
	add.s32 	%r702, %r701, %r700;
	min.s32 	%r703, %r699, %r702;
	st.shared.u32 	[%r25], %r703;
	ld.shared.u32 	%r704, [%r25+128];
	ld.shared.u32 	%r705, [%r46+16508];
	ld.shared.u32 	%r706, [%r698+128];
	add.s32 	%r707, %r706, %r705;
	min.s32 	%r708, %r704, %r707;
	st.shared.u32 	[%r25+128], %r708;
	ld.shared.u32 	%r709, [%r36];
	ld.shared.u32 	%r710, [%r57+16508];
	ld.shared.u32 	%r711, [%r698];
	add.s32 	%r712, %r711, %r710;
	min.s32 	%r713, %r709, %r712;
	st.shared.u32 	[%r36], %r713;
	ld.shared.u32 	%r714, [%r36+128];
	ld.shared.u32 	%r715, [%r57+16508];
	ld.shared.u32 	%r716, [%r698+128];
	add.s32 	%r717, %r716, %r715;
	min.s32 	%r718, %r714, %r717;
	st.shared.u32 	[%r36+128], %r718;
	bar.sync 	0;
	add.s32 	%r719, %r698, %r67;
	ld.shared.u32 	%r720, [%r25];
	ld.shared.u32 	%r721, [%r46+16512];
	ld.shared.u32 	%r722, [%r719];
	add.s32 	%r723, %r722, %r721;
	min.s32 	%r724, %r720, %r723;
	st.shared.u32 	[%r25], %r724;
	ld.shared.u32 	%r725, [%r25+128];
	ld.shared.u32 	%r726, [%r46+16512];
	ld.shared.u32 	%r727, [%r719+128];
	add.s32 	%r728, %r727, %r726;
	min.s32 	%r729, %r725, %r728;
	st.shared.u32 	[%r25+128], %r729;
	ld.shared.u32 	%r730, [%r36];
	ld.shared.u32 	%r731, [%r57+16512];
	ld.shared.u32 	%r732, [%r719];
	add.s32 	%r733, %r732, %r731;
	min.s32 	%r734, %r730, %r733;
	st.shared.u32 	[%r36], %r734;
	ld.shared.u32 	%r735, [%r36+128];
	ld.shared.u32 	%r736, [%r57+16512];
	ld.shared.u32 	%r737, [%r719+128];
	add.s32 	%r738, %r737, %r736;
	min.s32 	%r739, %r735, %r738;
	st.shared.u32 	[%r36+128], %r739;
	bar.sync 	0;
	add.s32 	%r740, %r719, %r67;
	ld.shared.u32 	%r741, [%r25];
	ld.shared.u32 	%r742, [%r46+16516];
	ld.shared.u32 	%r743, [%r740];
	add.s32 	%r744, %r743, %r742;
	min.s32 	%r745, %r741, %r744;
	st.shared.u32 	[%r25], %r745;
	ld.shared.u32 	%r746, [%r25+128];
	ld.shared.u32 	%r747, [%r46+16516];
	ld.shared.u32 	%r748, [%r740+128];
	add.s32 	%r749, %r748, %r747;
	min.s32 	%r750, %r746, %r749;
	st.shared.u32 	[%r25+128], %r750;
	ld.shared.u32 	%r751, [%r36];
	ld.shared.u32 	%r752, [%r57+16516];
	ld.shared.u32 	%r753, [%r740];
	add.s32 	%r754, %r753, %r752;
	min.s32 	%r755, %r751, %r754;
	st.shared.u32 	[%r36], %r755;
	ld.shared.u32 	%r756, [%r36+128];
	ld.shared.u32 	%r757, [%r57+16516];
	ld.shared.u32 	%r758, [%r740+128];
	add.s32 	%r759, %r758, %r757;
	min.s32 	%r760, %r756, %r759;
	st.shared.u32 	[%r36+128], %r760;
	bar.sync 	0;
	add.s32 	%r761, %r740, %r67;
	ld.shared.u32 	%r762, [%r25];
	ld.shared.u32 	%r763, [%r46+16520];
	ld.shared.u32 	%r764, [%r761];
	add.s32 	%r765, %r764, %r763;
	min.s32 	%r766, %r762, %r765;
	st.shared.u32 	[%r25], %r766;
	ld.shared.u32 	%r767, [%r25+128];
	ld.shared.u32 	%r768, [%r46+16520];
	ld.shared.u32 	%r769, [%r761+128];
	add.s32 	%r770, %r769, %r768;
	min.s32 	%r771, %r767, %r770;
	st.shared.u32 	[%r25+128], %r771;
	ld.shared.u32 	%r772, [%r36];
	ld.shared.u32 	%r773, [%r57+16520];
	ld.shared.u32 	%r774, [%r761];
	add.s32 	%r775, %r774, %r773;
	min.s32 	%r776, %r772, %r775;
	st.shared.u32 	[%r36], %r776;
	ld.shared.u32 	%r777, [%r36+128];
	ld.shared.u32 	%r778, [%r57+16520];
	ld.shared.u32 	%r779, [%r761+128];
	add.s32 	%r780, %r779, %r778;
	min.s32 	%r781, %r777, %r780;
	st.shared.u32 	[%r36+128], %r781;
	bar.sync 	0;
	add.s32 	%r782, %r761, %r67;
	ld.shared.u32 	%r783, [%r25];
	ld.shared.u32 	%r784, [%r46+16524];
	ld.shared.u32 	%r785, [%r782];
	add.s32 	%r786, %r785, %r784;
	min.s32 	%r787, %r783, %r786;
	st.shared.u32 	[%r25], %r787;
	ld.shared.u32 	%r788, [%r25+128];
	ld.shared.u32 	%r789, [%r46+16524];
	ld.shared.u32 	%r790, [%r782+128];
	add.s32 	%r791, %r790, %r789;
	min.s32 	%r792, %r788, %r791;
	st.shared.u32 	[%r25+128], %r792;
	ld.shared.u32 	%r793, [%r36];
	ld.shared.u32 	%r794, [%r57+16524];
	ld.shared.u32 	%r795, [%r782];
	add.s32 	%r796, %r795, %r794;
	min.s32 	%r797, %r793, %r796;
	st.shared.u32 	[%r36], %r797;
	ld.shared.u32 	%r798, [%r36+128];
	ld.shared.u32 	%r799, [%r57+16524];
	ld.shared.u32 	%r800, [%r782+128];
	add.s32 	%r801, %r800, %r799;
	min.s32 	%r802, %r798, %r801;
	st.shared.u32 	[%r36+128], %r802;
	bar.sync 	0;
	add.s32 	%r803, %r782, %r67;
	ld.shared.u32 	%r804, [%r25];
	ld.shared.u32 	%r805, [%r46+16528];
	ld.shared.u32 	%r806, [%r803];
	add.s32 	%r807, %r806, %r805;
	min.s32 	%r808, %r804, %r807;
	st.shared.u32 	[%r25], %r808;
	ld.shared.u32 	%r809, [%r25+128];
	ld.shared.u32 	%r810, [%r46+16528];
	ld.shared.u32 	%r811, [%r803+128];
	add.s32 	%r812, %r811, %r810;
	min.s32 	%r813, %r809, %r812;
	st.shared.u32 	[%r25+128], %r813;
	ld.shared.u32 	%r814, [%r36];
	ld.shared.u32 	%r815, [%r57+16528];
	ld.shared.u32 	%r816, [%r803];
	add.s32 	%r817, %r816, %r815;
	min.s32 	%r818, %r814, %r817;
	st.shared.u32 	[%r36], %r818;
	ld.shared.u32 	%r819, [%r36+128];
	ld.shared.u32 	%r820, [%r57+16528];
	ld.shared.u32 	%r821, [%r803+128];
	add.s32 	%r822, %r821, %r820;
	min.s32 	%r823, %r819, %r822;
	st.shared.u32 	[%r36+128], %r823;
	bar.sync 	0;
	add.s32 	%r824, %r803, %r67;
	ld.shared.u32 	%r825, [%r25];
	ld.shared.u32 	%r826, [%r46+16532];
	ld.shared.u32 	%r827, [%r824];
	add.s32 	%r828, %r827, %r826;
	min.s32 	%r829, %r825, %r828;
	st.shared.u32 	[%r25], %r829;
	ld.shared.u32 	%r830, [%r25+128];
	ld.shared.u32 	%r831, [%r46+16532];
	ld.shared.u32 	%r832, [%r824+128];
	add.s32 	%r833, %r832, %r831;
	min.s32 	%r834, %r830, %r833;
	st.shared.u32 	[%r25+128], %r834;
	ld.shared.u32 	%r835, [%r36];
	ld.shared.u32 	%r836, [%r57+16532];
	ld.shared.u32 	%r837, [%r824];
	add.s32 	%r838, %r837, %r836;
	min.s32 	%r839, %r835, %r838;
	st.shared.u32 	[%r36], %r839;
	ld.shared.u32 	%r840, [%r36+128];
	ld.shared.u32 	%r841, [%r57+16532];
	ld.shared.u32 	%r842, [%r824+128];
	add.s32 	%r843, %r842, %r841;
	min.s32 	%r844, %r840, %r843;
	st.shared.u32 	[%r36+128], %r844;
	bar.sync 	0;
	add.s32 	%r845, %r824, %r67;
	ld.shared.u32 	%r846, [%r25];
	ld.shared.u32 	%r847, [%r46+16536];
	ld.shared.u32 	%r848, [%r845];
	add.s32 	%r849, %r848, %r847;
	min.s32 	%r850, %r846, %r849;
	st.shared.u32 	[%r25], %r850;
	ld.shared.u32 	%r851, [%r25+128];
	ld.shared.u32 	%r852, [%r46+16536];
	ld.shared.u32 	%r853, [%r845+128];
	add.s32 	%r854, %r853, %r852;
	min.s32 	%r855, %r851, %r854;
	st.shared.u32 	[%r25+128], %r855;
	ld.shared.u32 	%r856, [%r36];
	ld.shared.u32 	%r857, [%r57+16536];
	ld.shared.u32 	%r858, [%r845];
	add.s32 	%r859, %r858, %r857;
	min.s32 	%r860, %r856, %r859;
	st.shared.u32 	[%r36], %r860;
	ld.shared.u32 	%r861, [%r36+128];
	ld.shared.u32 	%r862, [%r57+16536];
	ld.shared.u32 	%r863, [%r845+128];
	add.s32 	%r864, %r863, %r862;
	min.s32 	%r865, %r861, %r864;
	st.shared.u32 	[%r36+128], %r865;
	bar.sync 	0;
	add.s32 	%r866, %r845, %r67;
	ld.shared.u32 	%r867, [%r25];
	ld.shared.u32 	%r868, [%r46+16540];
	ld.shared.u32 	%r869, [%r866];
	add.s32 	%r870, %r869, %r868;
	min.s32 	%r871, %r867, %r870;
	st.shared.u32 	[%r25], %r871;
	ld.shared.u32 	%r872, [%r25+128];
	ld.shared.u32 	%r873, [%r46+16540];
	ld.shared.u32 	%r874, [%r866+128];
	add.s32 	%r875, %r874, %r873;
	min.s32 	%r876, %r872, %r875;
	st.shared.u32 	[%r25+128], %r876;
	ld.shared.u32 	%r877, [%r36];
	ld.shared.u32 	%r878, [%r57+16540];
	ld.shared.u32 	%r879, [%r866];
	add.s32 	%r880, %r879, %r878;
	min.s32 	%r881, %r877, %r880;
	st.shared.u32 	[%r36], %r881;
	ld.shared.u32 	%r882, [%r36+128];
	ld.shared.u32 	%r883, [%r57+16540];
	ld.shared.u32 	%r884, [%r866+128];
	add.s32 	%r885, %r884, %r883;
	min.s32 	%r886, %r882, %r885;
	st.shared.u32 	[%r36+128], %r886;
	bar.sync 	0;
	add.s32 	%r887, %r866, %r67;
	ld.shared.u32 	%r888, [%r25];
	ld.shared.u32 	%r889, [%r46+16544];
	ld.shared.u32 	%r890, [%r887];
	add.s32 	%r891, %r890, %r889;
	min.s32 	%r892, %r888, %r891;
	st.shared.u32 	[%r25], %r892;
	ld.shared.u32 	%r893, [%r25+128];
	ld.shared.u32 	%r894, [%r46+16544];
	ld.shared.u32 	%r895, [%r887+128];
	add.s32 	%r896, %r895, %r894;
	min.s32 	%r897, %r893, %r896;
	st.shared.u32 	[%r25+128], %r897;
	ld.shared.u32 	%r898, [%r36];
	ld.shared.u32 	%r899, [%r57+16544];
	ld.shared.u32 	%r900, [%r887];
	add.s32 	%r901, %r900, %r899;
	min.s32 	%r902, %r898, %r901;
	st.shared.u32 	[%r36], %r902;
	ld.shared.u32 	%r903, [%r36+128];
	ld.shared.u32 	%r904, [%r57+16544];
	ld.shared.u32 	%r905, [%r887+128];
	add.s32 	%r906, %r905, %r904;
	min.s32 	%r907, %r903, %r906;
	st.shared.u32 	[%r36+128], %r907;
	bar.sync 	0;
	add.s32 	%r908, %r887, %r67;
	ld.shared.u32 	%r909, [%r25];
	ld.shared.u32 	%r910, [%r46+16548];
	ld.shared.u32 	%r911, [%r908];
	add.s32 	%r912, %r911, %r910;
	min.s32 	%r913, %r909, %r912;
	st.shared.u32 	[%r25], %r913;
	ld.shared.u32 	%r914, [%r25+128];
	ld.shared.u32 	%r915, [%r46+16548];
	ld.shared.u32 	%r916, [%r908+128];
	add.s32 	%r917, %r916, %r915;
	min.s32 	%r918, %r914, %r917;
	st.shared.u32 	[%r25+128], %r918;
	ld.shared.u32 	%r919, [%r36];
	ld.shared.u32 	%r920, [%r57+16548];
	ld.shared.u32 	%r921, [%r908];
	add.s32 	%r922, %r921, %r920;
	min.s32 	%r923, %r919, %r922;
	st.shared.u32 	[%r36], %r923;
	ld.shared.u32 	%r924, [%r36+128];
	ld.shared.u32 	%r925, [%r57+16548];
	ld.shared.u32 	%r926, [%r908+128];
	add.s32 	%r927, %r926, %r925;
	min.s32 	%r928, %r924, %r927;
	st.shared.u32 	[%r36+128], %r928;
	bar.sync 	0;
	add.s32 	%r929, %r908, %r67;
	ld.shared.u32 	%r930, [%r25];
	ld.shared.u32 	%r931, [%r46+16552];
	ld.shared.u32 	%r932, [%r929];
	add.s32 	%r933, %r932, %r931;
	min.s32 	%r934, %r930, %r933;
	st.shared.u32 	[%r25], %r934;
	ld.shared.u32 	%r935, [%r25+128];
	ld.shared.u32 	%r936, [%r46+16552];
	ld.shared.u32 	%r937, [%r929+128];
	add.s32 	%r938, %r937, %r936;
	min.s32 	%r939, %r935, %r938;
	st.shared.u32 	[%r25+128], %r939;
	ld.shared.u32 	%r940, [%r36];
	ld.shared.u32 	%r941, [%r57+16552];
	ld.shared.u32 	%r942, [%r929];
	add.s32 	%r943, %r942, %r941;
	min.s32 	%r944, %r940, %r943;
	st.shared.u32 	[%r36], %r944;
	ld.shared.u32 	%r945, [%r36+128];
	ld.shared.u32 	%r946, [%r57+16552];
	ld.shared.u32 	%r947, [%r929+128];
	add.s32 	%r948, %r947, %r946;
	min.s32 	%r949, %r945, %r948;
	st.shared.u32 	[%r36+128], %r949;
	bar.sync 	0;
	add.s32 	%r950, %r929, %r67;
	ld.shared.u32 	%r951, [%r25];
	ld.shared.u32 	%r952, [%r46+16556];
	ld.shared.u32 	%r953, [%r950];
	add.s32 	%r954, %r953, %r952;
	min.s32 	%r955, %r951, %r954;
	st.shared.u32 	[%r25], %r955;
	ld.shared.u32 	%r956, [%r25+128];
	ld.shared.u32 	%r957, [%r46+16556];
	ld.shared.u32 	%r958, [%r950+128];
	add.s32 	%r959, %r958, %r957;
	min.s32 	%r960, %r956, %r959;
	st.shared.u32 	[%r25+128], %r960;
	ld.shared.u32 	%r961, [%r36];
	ld.shared.u32 	%r962, [%r57+16556];
	ld.shared.u32 	%r963, [%r950];
	add.s32 	%r964, %r963, %r962;
	min.s32 	%r965, %r961, %r964;
	st.shared.u32 	[%r36], %r965;
	ld.shared.u32 	%r966, [%r36+128];
	ld.shared.u32 	%r967, [%r57+16556];
	ld.shared.u32 	%r968, [%r950+128];
	add.s32 	%r969, %r968, %r967;
	min.s32 	%r970, %r966, %r969;
	st.shared.u32 	[%r36+128], %r970;
	bar.sync 	0;
	add.s32 	%r971, %r950, %r67;
	ld.shared.u32 	%r972, [%r25];
	ld.shared.u32 	%r973, [%r46+16560];
	ld.shared.u32 	%r974, [%r971];
	add.s32 	%r975, %r974, %r973;
	min.s32 	%r976, %r972, %r975;
	st.shared.u32 	[%r25], %r976;
	ld.shared.u32 	%r977, [%r25+128];
	ld.shared.u32 	%r978, [%r46+16560];
	ld.shared.u32 	%r979, [%r971+128];
	add.s32 	%r980, %r979, %r978;
	min.s32 	%r981, %r977, %r980;
	st.shared.u32 	[%r25+128], %r981;
	ld.shared.u32 	%r982, [%r36];
	ld.shared.u32 	%r983, [%r57+16560];
	ld.shared.u32 	%r984, [%r971];
	add.s32 	%r985, %r984, %r983;
	min.s32 	%r986, %r982, %r985;
	st.shared.u32 	[%r36], %r986;
	ld.shared.u32 	%r987, [%r36+128];
	ld.shared.u32 	%r988, [%r57+16560];
	ld.shared.u32 	%r989, [%r971+128];
	add.s32 	%r990, %r989, %r988;
	min.s32 	%r991, %r987, %r990;
	st.shared.u32 	[%r36+128], %r991;
	bar.sync 	0;
	add.s32 	%r992, %r971, %r67;
	ld.shared.u32 	%r993, [%r25];
	ld.shared.u32 	%r994, [%r46+16564];
	ld.shared.u32 	%r995, [%r992];
	add.s32 	%r996, %r995, %r994;
	min.s32 	%r997, %r993, %r996;
	st.shared.u32 	[%r25], %r997;
	ld.shared.u32 	%r998, [%r25+128];
	ld.shared.u32 	%r999, [%r46+16564];
	ld.shared.u32 	%r1000, [%r992+128];
	add.s32 	%r1001, %r1000, %r999;
	min.s32 	%r1002, %r998, %r1001;
	st.shared.u32 	[%r25+128], %r1002;
	ld.shared.u32 	%r1003, [%r36];
	ld.shared.u32 	%r1004, [%r57+16564];
	ld.shared.u32 	%r1005, [%r992];
	add.s32 	%r1006, %r1005, %r1004;
	min.s32 	%r1007, %r1003, %r1006;
	st.shared.u32 	[%r36], %r1007;
	ld.shared.u32 	%r1008, [%r36+128];
	ld.shared.u32 	%r1009, [%r57+16564];
	ld.shared.u32 	%r1010, [%r992+128];
	add.s32 	%r1011, %r1010, %r1009;
	min.s32 	%r1012, %r1008, %r1011;
	st.shared.u32 	[%r36+128], %r1012;
	bar.sync 	0;
	add.s32 	%r1013, %r992, %r67;
	ld.shared.u32 	%r1014, [%r25];
	ld.shared.u32 	%r1015, [%r46+16568];
	ld.shared.u32 	%r1016, [%r1013];
	add.s32 	%r1017, %r1016, %r1015;
	min.s32 	%r1018, %r1014, %r1017;
	st.shared.u32 	[%r25], %r1018;
	ld.shared.u32 	%r1019, [%r25+128];
	ld.shared.u32 	%r1020, [%r46+16568];
	ld.shared.u32 	%r1021, [%r1013+128];
	add.s32 	%r1022, %r1021, %r1020;
	min.s32 	%r1023, %r1019, %r1022;
	st.shared.u32 	[%r25+128], %r1023;
	ld.shared.u32 	%r1024, [%r36];
	ld.shared.u32 	%r1025, [%r57+16568];
	ld.shared.u32 	%r1026, [%r1013];
	add.s32 	%r1027, %r1026, %r1025;
	min.s32 	%r1028, %r1024, %r1027;
	st.shared.u32 	[%r36], %r1028;
	ld.shared.u32 	%r1029, [%r36+128];
	ld.shared.u32 	%r1030, [%r57+16568];
	ld.shared.u32 	%r1031, [%r1013+128];
	add.s32 	%r1032, %r1031, %r1030;
	min.s32 	%r1033, %r1029, %r1032;
	st.shared.u32 	[%r36+128], %r1033;
	bar.sync 	0;
	add.s32 	%r1034, %r1013, %r67;
	ld.shared.u32 	%r1035, [%r25];
	ld.shared.u32 	%r1036, [%r46+16572];
	ld.shared.u32 	%r1037, [%r1034];
	add.s32 	%r1038, %r1037, %r1036;
	min.s32 	%r1039, %r1035, %r1038;
	st.shared.u32 	[%r25], %r1039;
	ld.shared.u32 	%r1040, [%r25+128];
	ld.shared.u32 	%r1041, [%r46+16572];
	ld.shared.u32 	%r1042, [%r1034+128];
	add.s32 	%r1043, %r1042, %r1041;
	min.s32 	%r1044, %r1040, %r1043;
	st.shared.u32 	[%r25+128], %r1044;
	ld.shared.u32 	%r1045, [%r36];
	ld.shared.u32 	%r1046, [%r57+16572];
	ld.shared.u32 	%r1047, [%r1034];
	add.s32 	%r1048, %r1047, %r1046;
	min.s32 	%r1049, %r1045, %r1048;
	st.shared.u32 	[%r36], %r1049;
	ld.shared.u32 	%r1050, [%r36+128];
	ld.shared.u32 	%r1051, [%r57+16572];
	ld.shared.u32 	%r1052, [%r1034+128];
	add.s32 	%r1053, %r1052, %r1051;
	min.s32 	%r1054, %r1050, %r1053;
	st.shared.u32 	[%r36+128], %r1054;
	bar.sync 	0;
	add.s32 	%r1055, %r1034, %r67;
	ld.shared.u32 	%r1056, [%r25];
	ld.shared.u32 	%r1057, [%r46+16576];
	ld.shared.u32 	%r1058, [%r1055];
	add.s32 	%r1059, %r1058, %r1057;
	min.s32 	%r1060, %r1056, %r1059;
	st.shared.u32 	[%r25], %r1060;
	ld.shared.u32 	%r1061, [%r25+128];
	ld.shared.u32 	%r1062, [%r46+16576];
	ld.shared.u32 	%r1063, [%r1055+128];
	add.s32 	%r1064, %r1063, %r1062;
	min.s32 	%r1065, %r1061, %r1064;
	st.shared.u32 	[%r25+128], %r1065;
	ld.shared.u32 	%r1066, [%r36];
	ld.shared.u32 	%r1067, [%r57+16576];
	ld.shared.u32 	%r1068, [%r1055];
	add.s32 	%r1069, %r1068, %r1067;
	min.s32 	%r1070, %r1066, %r1069;
	st.shared.u32 	[%r36], %r1070;
	ld.shared.u32 	%r1071, [%r36+128];
	ld.shared.u32 	%r1072, [%r57+16576];
	ld.shared.u32 	%r1073, [%r1055+128];
	add.s32 	%r1074, %r1073, %r1072;
	min.s32 	%r1075, %r1071, %r1074;
	st.shared.u32 	[%r36+128], %r1075;
	bar.sync 	0;
	add.s32 	%r1076, %r1055, %r67;
	ld.shared.u32 	%r1077, [%r25];
	ld.shared.u32 	%r1078, [%r46+16580];
	ld.shared.u32 	%r1079, [%r1076];
	add.s32 	%r1080, %r1079, %r1078;
	min.s32 	%r1081, %r1077, %r1080;
	st.shared.u32 	[%r25], %r1081;
	ld.shared.u32 	%r1082, [%r25+128];
	ld.shared.u32 	%r1083, [%r46+16580];
	ld.shared.u32 	%r1084, [%r1076+128];
	add.s32 	%r1085, %r1084, %r1083;
	min.s32 	%r1086, %r1082, %r1085;
	st.shared.u32 	[%r25+128], %r1086;
	ld.shared.u32 	%r1087, [%r36];
	ld.shared.u32 	%r1088, [%r57+16580];
	ld.shared.u32 	%r1089, [%r1076];
	add.s32 	%r1090, %r1089, %r1088;
	min.s32 	%r1091, %r1087, %r1090;
	st.shared.u32 	[%r36], %r1091;
	ld.shared.u32 	%r1092, [%r36+128];
	ld.shared.u32 	%r1093, [%r57+16580];
	ld.shared.u32 	%r1094, [%r1076+128];
	add.s32 	%r1095, %r1094, %r1093;
	min.s32 	%r1096, %r1092, %r1095;
	st.shared.u32 	[%r36+128], %r1096;
	bar.sync 	0;
	add.s32 	%r1097, %r1076, %r67;
	ld.shared.u32 	%r1098, [%r25];
	ld.shared.u32 	%r1099, [%r46+16584];
	ld.shared.u32 	%r1100, [%r1097];
	add.s32 	%r1101, %r1100, %r1099;
	min.s32 	%r1102, %r1098, %r1101;
	st.shared.u32 	[%r25], %r1102;
	ld.shared.u32 	%r1103, [%r25+128];
	ld.shared.u32 	%r1104, [%r46+16584];
	ld.shared.u32 	%r1105, [%r1097+128];
	add.s32 	%r1106, %r1105, %r1104;
	min.s32 	%r1107, %r1103, %r1106;
	st.shared.u32 	[%r25+128], %r1107;
	ld.shared.u32 	%r1108, [%r36];
	ld.shared.u32 	%r1109, [%r57+16584];
	ld.shared.u32 	%r1110, [%r1097];
	add.s32 	%r1111, %r1110, %r1109;
	min.s32 	%r1112, %r1108, %r1111;
	st.shared.u32 	[%r36], %r1112;
	ld.shared.u32 	%r1113, [%r36+128];
	ld.shared.u32 	%r1114, [%r57+16584];
	ld.shared.u32 	%r1115, [%r1097+128];
	add.s32 	%r1116, %r1115, %r1114;
	min.s32 	%r1117, %r1113, %r1116;
	st.shared.u32 	[%r36+128], %r1117;
	bar.sync 	0;
	add.s32 	%r1118, %r1097, %r67;
	ld.shared.u32 	%r1119, [%r25];
	ld.shared.u32 	%r1120, [%r46+16588];
	ld.shared.u32 	%r1121, [%r1118];
	add.s32 	%r1122, %r1121, %r1120;
	min.s32 	%r1123, %r1119, %r1122;
	st.shared.u32 	[%r25], %r1123;
	ld.shared.u32 	%r1124, [%r25+128];
	ld.shared.u32 	%r1125, [%r46+16588];
	ld.shared.u32 	%r1126, [%r1118+128];
	add.s32 	%r1127, %r1126, %r1125;
	min.s32 	%r1128, %r1124, %r1127;
	st.shared.u32 	[%r25+128], %r1128;
	ld.shared.u32 	%r1129, [%r36];
	ld.shared.u32 	%r1130, [%r57+16588];
	ld.shared.u32 	%r1131, [%r1118];
	add.s32 	%r1132, %r1131, %r1130;
	min.s32 	%r1133, %r1129, %r1132;
	st.shared.u32 	[%r36], %r1133;
	ld.shared.u32 	%r1134, [%r36+128];
	ld.shared.u32 	%r1135, [%r57+16588];
	ld.shared.u32 	%r1136, [%r1118+128];
	add.s32 	%r1137, %r1136, %r1135;
	min.s32 	%r1138, %r1134, %r1137;
	st.shared.u32 	[%r36+128], %r1138;
	bar.sync 	0;
	add.s32 	%r1139, %r1118, %r67;
	ld.shared.u32 	%r1140, [%r25];
	ld.shared.u32 	%r1141, [%r46+16592];
	ld.shared.u32 	%r1142, [%r1139];
	add.s32 	%r1143, %r1142, %r1141;
	min.s32 	%r1144, %r1140, %r1143;
	st.shared.u32 	[%r25], %r1144;
	ld.shared.u32 	%r1145, [%r25+128];
	ld.shared.u32 	%r1146, [%r46+16592];
	ld.shared.u32 	%r1147, [%r1139+128];
	add.s32 	%r1148, %r1147, %r1146;
	min.s32 	%r1149, %r1145, %r1148;
	st.shared.u32 	[%r25+128], %r1149;
	ld.shared.u32 	%r1150, [%r36];
	ld.shared.u32 	%r1151, [%r57+16592];
	ld.shared.u32 	%r1152, [%r1139];
	add.s32 	%r1153, %r1152, %r1151;
	min.s32 	%r1154, %r1150, %r1153;
	st.shared.u32 	[%r36], %r1154;
	ld.shared.u32 	%r1155, [%r36+128];
	ld.shared.u32 	%r1156, [%r57+16592];
	ld.shared.u32 	%r1157, [%r1139+128];
	add.s32 	%r1158, %r1157, %r1156;
	min.s32 	%r1159, %r1155, %r1158;
	st.shared.u32 	[%r36+128], %r1159;
	bar.sync 	0;
	add.s32 	%r1160, %r1139, %r67;
	ld.shared.u32 	%r1161, [%r25];
	ld.shared.u32 	%r1162, [%r46+16596];
	ld.shared.u32 	%r1163, [%r1160];
	add.s32 	%r1164, %r1163, %r1162;
	min.s32 	%r1165, %r1161, %r1164;
	st.shared.u32 	[%r25], %r1165;
	ld.shared.u32 	%r1166, [%r25+128];
	ld.shared.u32 	%r1167, [%r46+16596];
	ld.shared.u32 	%r1168, [%r1160+128];
	add.s32 	%r1169, %r1168, %r1167;
	min.s32 	%r1170, %r1166, %r1169;
	st.shared.u32 	[%r25+128], %r1170;
	ld.shared.u32 	%r1171, [%r36];
	ld.shared.u32 	%r1172, [%r57+16596];
	ld.shared.u32 	%r1173, [%r1160];
	add.s32 	%r1174, %r1173, %r1172;
	min.s32 	%r1175, %r1171, %r1174;
	st.shared.u32 	[%r36], %r1175;
	ld.shared.u32 	%r1176, [%r36+128];
	ld.shared.u32 	%r1177, [%r57+16596];
	ld.shared.u32 	%r1178, [%r1160+128];
	add.s32 	%r1179, %r1178, %r1177;
	min.s32 	%r1180, %r1176, %r1179;
	st.shared.u32 	[%r36+128], %r1180;
	bar.sync 	0;
	add.s32 	%r1181, %r1160, %r67;
	ld.shared.u32 	%r1182, [%r25];
	ld.shared.u32 	%r1183, [%r46+16600];
	ld.shared.u32 	%r1184, [%r1181];
	add.s32 	%r1185, %r1184, %r1183;
	min.s32 	%r1186, %r1182, %r1185;
	st.shared.u32 	[%r25], %r1186;
	ld.shared.u32 	%r1187, [%r25+128];
	ld.shared.u32 	%r1188, [%r46+16600];
	ld.shared.u32 	%r1189, [%r1181+128];
	add.s32 	%r1190, %r1189, %r1188;
	min.s32 	%r1191, %r1187, %r1190;
	st.shared.u32 	[%r25+128], %r1191;
	ld.shared.u32 	%r1192, [%r36];
	ld.shared.u32 	%r1193, [%r57+16600];
	ld.shared.u32 	%r1194, [%r1181];
	add.s32 	%r1195, %r1194, %r1193;
	min.s32 	%r1196, %r1192, %r1195;
	st.shared.u32 	[%r36], %r1196;
	ld.shared.u32 	%r1197, [%r36+128];
	ld.shared.u32 	%r1198, [%r57+16600];
	ld.shared.u32 	%r1199, [%r1181+128];
	add.s32 	%r1200, %r1199, %r1198;
	min.s32 	%r1201, %r1197, %r1200;
	st.shared.u32 	[%r36+128], %r1201;
	bar.sync 	0;
	add.s32 	%r1202, %r1181, %r67;
	ld.shared.u32 	%r1203, [%r25];
	ld.shared.u32 	%r1204, [%r46+16604];
	ld.shared.u32 	%r1205, [%r1202];
	add.s32 	%r1206, %r1205, %r1204;
	min.s32 	%r1207, %r1203, %r1206;
	st.shared.u32 	[%r25], %r1207;
	ld.shared.u32 	%r1208, [%r25+128];
	ld.shared.u32 	%r1209, [%r46+16604];
	ld.shared.u32 	%r1210, [%r1202+128];
	add.s32 	%r1211, %r1210, %r1209;
	min.s32 	%r1212, %r1208, %r1211;
	st.shared.u32 	[%r25+128], %r1212;
	ld.shared.u32 	%r1213, [%r36];
	ld.shared.u32 	%r1214, [%r57+16604];
	ld.shared.u32 	%r1215, [%r1202];
	add.s32 	%r1216, %r1215, %r1214;
	min.s32 	%r1217, %r1213, %r1216;
	st.shared.u32 	[%r36], %r1217;
	ld.shared.u32 	%r1218, [%r36+128];
	ld.shared.u32 	%r1219, [%r57+16604];
	ld.shared.u32 	%r1220, [%r1202+128];
	add.s32 	%r1221, %r1220, %r1219;
	min.s32 	%r1222, %r1218, %r1221;
	st.shared.u32 	[%r36+128], %r1222;
	bar.sync 	0;
	add.s32 	%r1223, %r1202, %r67;
	ld.shared.u32 	%r1224, [%r25];
	ld.shared.u32 	%r1225, [%r46+16608];
	ld.shared.u32 	%r1226, [%r1223];
	add.s32 	%r1227, %r1226, %r1225;
	min.s32 	%r1228, %r1224, %r1227;
	st.shared.u32 	[%r25], %r1228;
	ld.shared.u32 	%r1229, [%r25+128];
	ld.shared.u32 	%r1230, [%r46+16608];
	ld.shared.u32 	%r1231, [%r1223+128];
	add.s32 	%r1232, %r1231, %r1230;
	min.s32 	%r1233, %r1229, %r1232;
	st.shared.u32 	[%r25+128], %r1233;
	ld.shared.u32 	%r1234, [%r36];
	ld.shared.u32 	%r1235, [%r57+16608];
	ld.shared.u32 	%r1236, [%r1223];
	add.s32 	%r1237, %r1236, %r1235;
	min.s32 	%r1238, %r1234, %r1237;
	st.shared.u32 	[%r36], %r1238;
	ld.shared.u32 	%r1239, [%r36+128];
	ld.shared.u32 	%r1240, [%r57+16608];
	ld.shared.u32 	%r1241, [%r1223+128];
	add.s32 	%r1242, %r1241, %r1240;
	min.s32 	%r1243, %r1239, %r1242;
	st.shared.u32 	[%r36+128], %r1243;
	bar.sync 	0;
	add.s32 	%r1244, %r1223, %r67;
	ld.shared.u32 	%r1245, [%r25];
	ld.shared.u32 	%r1246, [%r46+16612];
	ld.shared.u32 	%r1247, [%r1244];
	add.s32 	%r1248, %r1247, %r1246;
	min.s32 	%r1249, %r1245, %r1248;
	st.shared.u32 	[%r25], %r1249;
	ld.shared.u32 	%r1250, [%r25+128];
	ld.shared.u32 	%r1251, [%r46+16612];
	ld.shared.u32 	%r1252, [%r1244+128];
	add.s32 	%r1253, %r1252, %r1251;
	min.s32 	%r1254, %r1250, %r1253;
	st.shared.u32 	[%r25+128], %r1254;
	ld.shared.u32 	%r1255, [%r36];
	ld.shared.u32 	%r1256, [%r57+16612];
	ld.shared.u32 	%r1257, [%r1244];
	add.s32 	%r1258, %r1257, %r1256;
	min.s32 	%r1259, %r1255, %r1258;
	st.shared.u32 	[%r36], %r1259;
	ld.shared.u32 	%r1260, [%r36+128];
	ld.shared.u32 	%r1261, [%r57+16612];
	ld.shared.u32 	%r1262, [%r1244+128];
	add.s32 	%r1263, %r1262, %r1261;
	min.s32 	%r1264, %r1260, %r1263;
	st.shared.u32 	[%r36+128], %r1264;
	bar.sync 	0;
	add.s32 	%r1265, %r1244, %r67;
	ld.shared.u32 	%r1266, [%r25];
	ld.shared.u32 	%r1267, [%r46+16616];
	ld.shared.u32 	%r1268, [%r1265];
	add.s32 	%r1269, %r1268, %r1267;
	min.s32 	%r1270, %r1266, %r1269;
	st.shared.u32 	[%r25], %r1270;
	ld.shared.u32 	%r1271, [%r25+128];
	ld.shared.u32 	%r1272, [%r46+16616];
	ld.shared.u32 	%r1273, [%r1265+128];
	add.s32 	%r1274, %r1273, %r1272;
	min.s32 	%r1275, %r1271, %r1274;
	st.shared.u32 	[%r25+128], %r1275;
	ld.shared.u32 	%r1276, [%r36];
	ld.shared.u32 	%r1277, [%r57+16616];
	ld.shared.u32 	%r1278, [%r1265];
	add.s32 	%r1279, %r1278, %r1277;
	min.s32 	%r1280, %r1276, %r1279;
	st.shared.u32 	[%r36], %r1280;
	ld.shared.u32 	%r1281, [%r36+128];
	ld.shared.u32 	%r1282, [%r57+16616];
	ld.shared.u32 	%r1283, [%r1265+128];
	add.s32 	%r1284, %r1283, %r1282;
	min.s32 	%r1285, %r1281, %r1284;
	st.shared.u32 	[%r36+128], %r1285;
	bar.sync 	0;
	add.s32 	%r1286, %r1265, %r67;
	ld.shared.u32 	%r1287, [%r25];
	ld.shared.u32 	%r1288, [%r46+16620];
	ld.shared.u32 	%r1289, [%r1286];
	add.s32 	%r1290, %r1289, %r1288;
	min.s32 	%r1291, %r1287, %r1290;
	st.shared.u32 	[%r25], %r1291;
	ld.shared.u32 	%r1292, [%r25+128];
	ld.shared.u32 	%r1293, [%r46+16620];
	ld.shared.u32 	%r1294, [%r1286+128];
	add.s32 	%r1295, %r1294, %r1293;
	min.s32 	%r1296, %r1292, %r1295;
	st.shared.u32 	[%r25+128], %r1296;
	ld.shared.u32 	%r1297, [%r36];
	ld.shared.u32 	%r1298, [%r57+16620];
	ld.shared.u32 	%r1299, [%r1286];
	add.s32 	%r1300, %r1299, %r1298;
	min.s32 	%r1301, %r1297, %r1300;
	st.shared.u32 	[%r36], %r1301;
	ld.shared.u32 	%r1302, [%r36+128];
	ld.shared.u32 	%r1303, [%r57+16620];
	ld.shared.u32 	%r1304, [%r1286+128];
	add.s32 	%r1305, %r1304, %r1303;
	min.s32 	%r1306, %r1302, %r1305;
	st.shared.u32 	[%r36+128], %r1306;
	bar.sync 	0;
	add.s32 	%r1307, %r1286, %r67;
	ld.shared.u32 	%r1308, [%r25];
	ld.shared.u32 	%r1309, [%r46+16624];
	ld.shared.u32 	%r1310, [%r1307];
	add.s32 	%r1311, %r1310, %r1309;
	min.s32 	%r1312, %r1308, %r1311;
	st.shared.u32 	[%r25], %r1312;
	ld.shared.u32 	%r1313, [%r25+128];
	ld.shared.u32 	%r1314, [%r46+16624];
	ld.shared.u32 	%r1315, [%r1307+128];
	add.s32 	%r1316, %r1315, %r1314;
	min.s32 	%r1317, %r1313, %r1316;
	st.shared.u32 	[%r25+128], %r1317;
	ld.shared.u32 	%r1318, [%r36];
	ld.shared.u32 	%r1319, [%r57+16624];
	ld.shared.u32 	%r1320, [%r1307];
	add.s32 	%r1321, %r1320, %r1319;
	min.s32 	%r1322, %r1318, %r1321;
	st.shared.u32 	[%r36], %r1322;
	ld.shared.u32 	%r1323, [%r36+128];
	ld.shared.u32 	%r1324, [%r57+16624];
	ld.shared.u32 	%r1325, [%r1307+128];
	add.s32 	%r1326, %r1325, %r1324;
	min.s32 	%r1327, %r1323, %r1326;
	st.shared.u32 	[%r36+128], %r1327;
	bar.sync 	0;
	add.s32 	%r1328, %r1307, %r67;
	ld.shared.u32 	%r1329, [%r25];
	ld.shared.u32 	%r1330, [%r46+16628];
	ld.shared.u32 	%r1331, [%r1328];
	add.s32 	%r1332, %r1331, %r1330;
	min.s32 	%r1333, %r1329, %r1332;
	st.shared.u32 	[%r25], %r1333;
	ld.shared.u32 	%r1334, [%r25+128];
	ld.shared.u32 	%r1335, [%r46+16628];
	ld.shared.u32 	%r1336, [%r1328+128];
	add.s32 	%r1337, %r1336, %r1335;
	min.s32 	%r1338, %r1334, %r1337;
	st.shared.u32 	[%r25+128], %r1338;
	ld.shared.u32 	%r1339, [%r36];
	ld.shared.u32 	%r1340, [%r57+16628];
	ld.shared.u32 	%r1341, [%r1328];
	add.s32 	%r1342, %r1341, %r1340;
	min.s32 	%r1343, %r1339, %r1342;
	st.shared.u32 	[%r36], %r1343;
	ld.shared.u32 	%r1344, [%r36+128];
	ld.shared.u32 	%r1345, [%r57+16628];
	ld.shared.u32 	%r1346, [%r1328+128];
	add.s32 	%r1347, %r1346, %r1345;
	min.s32 	%r1348, %r1344, %r1347;
	st.shared.u32 	[%r36+128], %r1348;
	bar.sync 	0;
	add.s32 	%r1349, %r1328, %r67;
	ld.shared.u32 	%r1350, [%r25];
	ld.shared.u32 	%r1351, [%r46+16632];
	ld.shared.u32 	%r1352, [%r1349];
	add.s32 	%r1353, %r1352, %r1351;
	min.s32 	%r1354, %r1350, %r1353;
	st.shared.u32 	[%r25], %r1354;
	ld.shared.u32 	%r1355, [%r25+128];
	ld.shared.u32 	%r1356, [%r46+16632];
	ld.shared.u32 	%r1357, [%r1349+128];
	add.s32 	%r1358, %r1357, %r1356;
	min.s32 	%r1359, %r1355, %r1358;
	st.shared.u32 	[%r25+128], %r1359;
	ld.shared.u32 	%r1360, [%r36];
	ld.shared.u32 	%r1361, [%r57+16632];
	ld.shared.u32 	%r1362, [%r1349];
	add.s32 	%r1363, %r1362, %r1361;
	min.s32 	%r1364, %r1360, %r1363;
	st.shared.u32 	[%r36], %r1364;
	ld.shared.u32 	%r1365, [%r36+128];
	ld.shared.u32 	%r1366, [%r57+16632];
	ld.shared.u32 	%r1367, [%r1349+128];
	add.s32 	%r1368, %r1367, %r1366;
	min.s32 	%r1369, %r1365, %r1368;
	st.shared.u32 	[%r36+128], %r1369;
	bar.sync 	0;
	add.s32 	%r1370, %r1349, %r67;
	ld.shared.u32 	%r1371, [%r25];
	ld.shared.u32 	%r1372, [%r46+16636];
	ld.shared.u32 	%r1373, [%r1370];
	add.s32 	%r1374, %r1373, %r1372;
	min.s32 	%r1375, %r1371, %r1374;
	st.shared.u32 	[%r25], %r1375;
	ld.shared.u32 	%r1376, [%r25+128];
	ld.shared.u32 	%r1377, [%r46+16636];
	ld.shared.u32 	%r1378, [%r1370+128];
	add.s32 	%r1379, %r1378, %r1377;
	min.s32 	%r1380, %r1376, %r1379;
	st.shared.u32 	[%r25+128], %r1380;
	ld.shared.u32 	%r1381, [%r36];
	ld.shared.u32 	%r1382, [%r57+16636];
	ld.shared.u32 	%r1383, [%r1370];
	add.s32 	%r1384, %r1383, %r1382;
	min.s32 	%r1385, %r1381, %r1384;
	st.shared.u32 	[%r36], %r1385;
	ld.shared.u32 	%r1386, [%r36+128];
	ld.shared.u32 	%r1387, [%r57+16636];
	ld.shared.u32 	%r1388, [%r1370+128];
	add.s32 	%r1389, %r1388, %r1387;
	min.s32 	%r1390, %r1386, %r1389;
	st.shared.u32 	[%r36+128], %r1390;
	ld.shared.u32 	%r1391, [%r25];
	st.global.u32 	[%rd4], %r1391;
	ld.shared.u32 	%r1392, [%r25+128];
	st.global.u32 	[%rd4+128], %r1392;
	st.global.u32 	[%rd10], %r1385;
	st.global.u32 	[%rd10+128], %r1390;
	ret;

}
	// .globl	_Z6phase3iiiPiii
.visible .entry _Z6phase3iiiPiii(
	.param .u32 _Z6phase3iiiPiii_param_0,
	.param .u32 _Z6phase3iiiPiii_param_1,
	.param .u32 _Z6phase3iiiPiii_param_2,
	.param .u64 .ptr .align 1 _Z6phase3iiiPiii_param_3,
	.param .u32 _Z6phase3iiiPiii_param_4,
	.param .u32 _Z6phase3iiiPiii_param_5
)
{
	.reg .b32 	%r<818>;
	.reg .b64 	%rd<19>;

	ld.param.u32 	%r1, [_Z6phase3iiiPiii_param_1];
	ld.param.u32 	%r2, [_Z6phase3iiiPiii_param_2];
	ld.param.u64 	%rd1, [_Z6phase3iiiPiii_param_3];
	ld.param.u32 	%r3, [_Z6phase3iiiPiii_param_4];
	ld.param.u32 	%r4, [_Z6phase3iiiPiii_param_5];
	cvta.to.global.u64 	%rd2, %rd1;
	mov.u32 	%r5, %ctaid.y;
	add.s32 	%r6, %r3, %r5;
	shl.b32 	%r7, %r6, 6;
	mov.u32 	%r8, %tid.y;
	add.s32 	%r9, %r7, %r8;
	mov.u32 	%r10, %ctaid.x;
	add.s32 	%r11, %r4, %r10;
	shl.b32 	%r12, %r11, 6;
	mov.u32 	%r13, %tid.x;
	add.s32 	%r14, %r12, %r13;
	mul.lo.s32 	%r15, %r9, %r2;
	add.s32 	%r16, %r15, %r14;
	mul.wide.s32 	%rd3, %r16, 4;
	add.s64 	%rd4, %rd2, %rd3;
	ld.global.u32 	%r17, [%rd4];
	ld.global.u32 	%r18, [%rd4+128];
	shl.b32 	%r19, %r2, 5;
	add.s32 	%r20, %r15, %r19;
	add.s32 	%r21, %r20, %r14;
	mul.wide.s32 	%rd5, %r21, 4;
	add.s64 	%rd6, %rd2, %rd5;
	ld.global.u32 	%r22, [%rd6];
	ld.global.u32 	%r23, [%rd6+128];
	add.s32 	%r24, %r1, %r13;
	add.s32 	%r25, %r24, %r15;
	mul.wide.u32 	%rd7, %r25, 4;
	add.s64 	%rd8, %rd2, %rd7;
	ld.global.u32 	%r26, [%rd8];
	shl.b32 	%r27, %r8, 6;
	add.s32 	%r28, %r27, %r13;
	shl.b32 	%r29, %r28, 2;
	mov.u32 	%r30, shared_mem;
	add.s32 	%r31, %r30, %r29;
	st.shared.u32 	[%r31], %r26;
	add.s32 	%r32, %r25, 32;
	mul.wide.u32 	%rd9, %r32, 4;
	add.s64 	%rd10, %rd2, %rd9;
	ld.global.u32 	%r33, [%rd10];
	st.shared.u32 	[%r31+128], %r33;
	add.s32 	%r34, %r8, %r1;
	mad.lo.s32 	%r35, %r34, %r2, %r14;
	mul.wide.s32 	%rd11, %r35, 4;
	add.s64 	%rd12, %rd2, %rd11;
	ld.global.u32 	%r36, [%rd12];
	st.shared.u32 	[%r31+16384], %r36;
	ld.global.u32 	%r37, [%rd12+128];
	st.shared.u32 	[%r31+16512], %r37;
	add.s32 	%r38, %r24, %r20;
	mul.wide.u32 	%rd13, %r38, 4;
	add.s64 	%rd14, %rd2, %rd13;
	ld.global.u32 	%r39, [%rd14];
	st.shared.u32 	[%r31+8192], %r39;
	add.s32 	%r40, %r38, 32;
	mul.wide.u32 	%rd15, %r40, 4;
	add.s64 	%rd16, %rd2, %rd15;
	ld.global.u32 	%r41, [%rd16];
	st.shared.u32 	[%r31+8320], %r41;
	add.s32 	%r42, %r34, 32;
	mad.lo.s32 	%r43, %r42, %r2, %r14;
	mul.wide.s32 	%rd17, %r43, 4;
	add.s64 	%rd18, %rd2, %rd17;
	ld.global.u32 	%r44, [%rd18];
	st.shared.u32 	[%r31+24576], %r44;
	ld.global.u32 	%r45, [%rd18+128];
	st.shared.u32 	[%r31+24704], %r45;
	bar.sync 	0;
	shl.b32 	%r46, %r8, 8;
	add.s32 	%r47, %r30, %r46;
	ld.shared.v4.u32 	{%r48, %r49, %r50, %r51}, [%r47];
	shl.b32 	%r52, %r13, 2;
	add.s32 	%r53, %r30, %r52;
	ld.shared.u32 	%r54, [%r53+16384];
	add.s32 	%r55, %r54, %r48;
	ld.shared.u32 	%r56, [%r53+16512];
	add.s32 	%r57, %r56, %r48;
	ld.shared.v4.u32 	{%r58, %r59, %r60, %r61}, [%r47+8192];
	add.s32 	%r62, %r54, %r58;
	add.s32 	%r63, %r56, %r58;
	min.s32 	%r64, %r17, %r55;
	min.s32 	%r65, %r18, %r57;
	min.s32 	%r66, %r22, %r62;
	min.s32 	%r67, %r23, %r63;
	ld.shared.u32 	%r68, [%r53+16640];
	add.s32 	%r69, %r68, %r49;
	ld.shared.u32 	%r70, [%r53+16768];
	add.s32 	%r71, %r70, %r49;
	add.s32 	%r72, %r68, %r59;
	add.s32 	%r73, %r70, %r59;
	min.s32 	%r74, %r64, %r69;
	min.s32 	%r75, %r65, %r71;
	min.s32 	%r76, %r66, %r72;
	min.s32 	%r77, %r67, %r73;
	ld.shared.u32 	%r78, [%r53+16896];
	add.s32 	%r79, %r78, %r50;
	ld.shared.u32 	%r80, [%r53+17024];
	add.s32 	%r81, %r80, %r50;
	add.s32 	%r82, %r78, %r60;
	add.s32 	%r83, %r80, %r60;
	min.s32 	%r84, %r74, %r79;
	min.s32 	%r85, %r75, %r81;
	min.s32 	%r86, %r76, %r82;
	min.s32 	%r87, %r77, %r83;
	ld.shared.u32 	%r88, [%r53+17152];
	add.s32 	%r89, %r88, %r51;
	ld.shared.u32 	%r90, [%r53+17280];
	add.s32 	%r91, %r90, %r51;
	add.s32 	%r92, %r88, %r61;
	add.s32 	%r93, %r90, %r61;
	min.s32 	%r94, %r84, %r89;
	min.s32 	%r95, %r85, %r91;
	min.s32 	%r96, %r86, %r92;
	min.s32 	%r97, %r87, %r93;
	ld.shared.v4.u32 	{%r98, %r99, %r100, %r101}, [%r47+16];
	ld.shared.u32 	%r102, [%r53+17408];
	add.s32 	%r103, %r102, %r98;
	ld.shared.u32 	%r104, [%r53+17536];
	add.s32 	%r105, %r104, %r98;
	ld.shared.v4.u32 	{%r106, %r107, %r108, %r109}, [%r47+8208];
	add.s32 	%r110, %r102, %r106;
	add.s32 	%r111, %r104, %r106;
	min.s32 	%r112, %r94, %r103;
	min.s32 	%r113, %r95, %r105;
	min.s32 	%r114, %r96, %r110;
	min.s32 	%r115, %r97, %r111;
	ld.shared.u32 	%r116, [%r53+17664];
	add.s32 	%r117, %r116, %r99;
	ld.shared.u32 	%r118, [%r53+17792];
	add.s32 	%r119, %r118, %r99;
	add.s32 	%r120, %r116, %r107;
	add.s32 	%r121, %r118, %r107;
	min.s32 	%r122, %r112, %r117;
	min.s32 	%r123, %r113, %r119;
	min.s32 	%r124, %r114, %r120;
	min.s32 	%r125, %r115, %r121;
	ld.shared.u32 	%r126, [%r53+17920];
	add.s32 	%r127, %r126, %r100;
	ld.shared.u32 	%r128, [%r53+18048];
	add.s32 	%r129, %r128, %r100;
	add.s32 	%r130, %r126, %r108;
	add.s32 	%r131, %r128, %r108;
	min.s32 	%r132, %r122, %r127;
	min.s32 	%r133, %r123, %r129;
	min.s32 	%r134, %r124, %r130;
	min.s32 	%r135, %r125, %r131;
	ld.shared.u32 	%r136, [%r53+18176];
	add.s32 	%r137, %r136, %r101;
	ld.shared.u32 	%r138, [%r53+18304];
	add.s32 	%r139, %r138, %r101;
	add.s32 	%r140, %r136, %r109;
	add.s32 	%r141, %r138, %r109;
	min.s32 	%r142, %r132, %r137;
	min.s32 	%r143, %r133, %r139;
	min.s32 	%r144, %r134, %r140;
	min.s32 	%r145, %r135, %r141;
	ld.shared.v4.u32 	{%r146, %r147, %r148, %r149}, [%r47+32];
	ld.shared.u32 	%r150, [%r53+18432];
	add.s32 	%r151, %r150, %r146;
	ld.shared.u32 	%r152, [%r53+18560];
	add.s32 	%r153, %r152, %r146;
	ld.shared.v4.u32 	{%r154, %r155, %r156, %r157}, [%r47+8224];
	add.s32 	%r158, %r150, %r154;
	add.s32 	%r159, %r152, %r154;
	min.s32 	%r160, %r142, %r151;
	min.s32 	%r161, %r143, %r153;
	min.s32 	%r162, %r144, %r158;
	min.s32 	%r163, %r145, %r159;
	ld.shared.u32 	%r164, [%r53+18688];
	add.s32 	%r165, %r164, %r147;
	ld.shared.u32 	%r166, [%r53+18816];
	add.s32 	%r167, %r166, %r147;
	add.s32 	%r168, %r164, %r155;
	add.s32 	%r169, %r166, %r155;
	min.s32 	%r170, %r160, %r165;
	min.s32 	%r171, %r161, %r167;
	min.s32 	%r172, %r162, %r168;
	min.s32 	%r173, %r163, %r169;
	ld.shared.u32 	%r174, [%r53+18944];
	add.s32 	%r175, %r174, %r148;
	ld.shared.u32 	%r176, [%r53+19072];
	add.s32 	%r177, %r176, %r148;
	add.s32 	%r178, %r174, %r156;
	add.s32 	%r179, %r176, %r156;
	min.s32 	%r180, %r170, %r175;
	min.s32 	%r181, %r171, %r177;
	min.s32 	%r182, %r172, %r178;
	min.s32 	%r183, %r173, %r179;
	ld.shared.u32 	%r184, [%r53+19200];
	add.s32 	%r185, %r184, %r149;
	ld.shared.u32 	%r186, [%r53+19328];
	add.s32 	%r187, %r186, %r149;
	add.s32 	%r188, %r184, %r157;
	add.s32 	%r189, %r186, %r157;
	min.s32 	%r190, %r180, %r185;
	min.s32 	%r191, %r181, %r187;
	min.s32 	%r192, %r182, %r188;
	min.s32 	%r193, %r183, %r189;
	ld.shared.v4.u32 	{%r194, %r195, %r196, %r197}, [%r47+48];
	ld.shared.u32 	%r198, [%r53+19456];
	add.s32 	%r199, %r198, %r194;
	ld.shared.u32 	%r200, [%r53+19584];
	add.s32 	%r201, %r200, %r194;
	ld.shared.v4.u32 	{%r202, %r203, %r204, %r205}, [%r47+8240];
	add.s32 	%r206, %r198, %r202;
	add.s32 	%r207, %r200, %r202;
	min.s32 	%r208, %r190, %r199;
	min.s32 	%r209, %r191, %r201;
	min.s32 	%r210, %r192, %r206;
	min.s32 	%r211, %r193, %r207;
	ld.shared.u32 	%r212, [%r53+19712];
	add.s32 	%r213, %r212, %r195;
	ld.shared.u32 	%r214, [%r53+19840];
	add.s32 	%r215, %r214, %r195;
	add.s32 	%r216, %r212, %r203;
	add.s32 	%r217, %r214, %r203;
	min.s32 	%r218, %r208, %r213;
	min.s32 	%r219, %r209, %r215;
	min.s32 	%r220, %r210, %r216;
	min.s32 	%r221, %r211, %r217;
	ld.shared.u32 	%r222, [%r53+19968];
	add.s32 	%r223, %r222, %r196;
	ld.shared.u32 	%r224, [%r53+20096];
	add.s32 	%r225, %r224, %r196;
	add.s32 	%r226, %r222, %r204;
	add.s32 	%r227, %r224, %r204;
	min.s32 	%r228, %r218, %r223;
	min.s32 	%r229, %r219, %r225;
	min.s32 	%r230, %r220, %r226;
	min.s32 	%r231, %r221, %r227;
	ld.shared.u32 	%r232, [%r53+20224];
	add.s32 	%r233, %r232, %r197;
	ld.shared.u32 	%r234, [%r53+20352];
	add.s32 	%r235, %r234, %r197;
	add.s32 	%r236, %r232, %r205;
	add.s32 	%r237, %r234, %r205;
	min.s32 	%r238, %r228, %r233;
	min.s32 	%r239, %r229, %r235;
	min.s32 	%r240, %r230, %r236;
	min.s32 	%r241, %r231, %r237;
	ld.shared.v4.u32 	{%r242, %r243, %r244, %r245}, [%r47+64];
	ld.shared.u32 	%r246, [%r53+20480];
	add.s32 	%r247, %r246, %r242;
	ld.shared.u32 	%r248, [%r53+20608];
	add.s32 	%r249, %r248, %r242;
	ld.shared.v4.u32 	{%r250, %r251, %r252, %r253}, [%r47+8256];
	add.s32 	%r254, %r246, %r250;
	add.s32 	%r255, %r248, %r250;
	min.s32 	%r256, %r238, %r247;
	min.s32 	%r257, %r239, %r249;
	min.s32 	%r258, %r240, %r254;
	min.s32 	%r259, %r241, %r255;
	ld.shared.u32 	%r260, [%r53+20736];
	add.s32 	%r261, %r260, %r243;
	ld.shared.u32 	%r262, [%r53+20864];
	add.s32 	%r263, %r262, %r243;
	add.s32 	%r264, %r260, %r251;
	add.s32 	%r265, %r262, %r251;
	min.s32 	%r266, %r256, %r261;
	min.s32 	%r267, %r257, %r263;
	min.s32 	%r268, %r258, %r264;
	min.s32 	%r269, %r259, %r265;
	ld.shared.u32 	%r270, [%r53+20992];
	add.s32 	%r271, %r270, %r244;
	ld.shared.u32 	%r272, [%r53+21120];
	add.s32 	%r273, %r272, %r244;
	add.s32 	%r274, %r270, %r252;
	add.s32 	%r275, %r272, %r252;
	min.s32 	%r276, %r266, %r271;
	min.s32 	%r277, %r267, %r273;
	min.s32 	%r278, %r268, %r274;
	min.s32 	%r279, %r269, %r275;
	ld.shared.u32 	%r280, [%r53+21248];
	add.s32 	%r281, %r280, %r245;
	ld.shared.u32 	%r282, [%r53+21376];
	add.s32 	%r283, %r282, %r245;
	add.s32 	%r284, %r280, %r253;
	add.s32 	%r285, %r282, %r253;
	min.s32 	%r286, %r276, %r281;
	min.s32 	%r287, %r277, %r283;
	min.s32 	%r288, %r278, %r284;
	min.s32 	%r289, %r279, %r285;
	ld.shared.v4.u32 	{%r290, %r291, %r292, %r293}, [%r47+80];
	ld.shared.u32 	%r294, [%r53+21504];
	add.s32 	%r295, %r294, %r290;
	ld.shared.u32 	%r296, [%r53+21632];
	add.s32 	%r297, %r296, %r290;
	ld.shared.v4.u32 	{%r298, %r299, %r300, %r301}, [%r47+8272];
	add.s32 	%r302, %r294, %r298;
	add.s32 	%r303, %r296, %r298;
	min.s32 	%r304, %r286, %r295;
	min.s32 	%r305, %r287, %r297;
	min.s32 	%r306, %r288, %r302;
	min.s32 	%r307, %r289, %r303;
	ld.shared.u32 	%r308, [%r53+21760];
	add.s32 	%r309, %r308, %r291;
	ld.shared.u32 	%r310, [%r53+21888];
	add.s32 	%r311, %r310, %r291;
	add.s32 	%r312, %r308, %r299;
	add.s32 	%r313, %r310, %r299;
	min.s32 	%r314, %r304, %r309;
	min.s32 	%r315, %r305, %r311;
	min.s32 	%r316, %r306, %r312;
	min.s32 	%r317, %r307, %r313;
	ld.shared.u32 	%r318, [%r53+22016];
	add.s32 	%r319, %r318, %r292;
	ld.shared.u32 	%r320, [%r53+22144];
	add.s32 	%r321, %r320, %r292;
	add.s32 	%r322, %r318, %r300;
	add.s32 	%r323, %r320, %r300;
	min.s32 	%r324, %r314, %r319;
	min.s32 	%r325, %r315, %r321;
	min.s32 	%r326, %r316, %r322;
	min.s32 	%r327, %r317, %r323;
	ld.shared.u32 	%r328, [%r53+22272];
	add.s32 	%r329, %r328, %r293;
	ld.shared.u32 	%r330, [%r53+22400];
	add.s32 	%r331, %r330, %r293;
	add.s32 	%r332, %r328, %r301;
	add.s32 	%r333, %r330, %r301;
	min.s32 	%r334, %r324, %r329;
	min.s32 	%r335, %r325, %r331;
	min.s32 	%r336, %r326, %r332;
	min.s32 	%r337, %r327, %r333;
	ld.shared.v4.u32 	{%r338, %r339, %r340, %r341}, [%r47+96];
	ld.shared.u32 	%r342, [%r53+22528];
	add.s32 	%r343, %r342, %r338;
	ld.shared.u32 	%r344, [%r53+22656];
	add.s32 	%r345, %r344, %r338;
	ld.shared.v4.u32 	{%r346, %r347, %r348, %r349}, [%r47+8288];
	add.s32 	%r350, %r342, %r346;
	add.s32 	%r351, %r344, %r346;
	min.s32 	%r352, %r334, %r343;
	min.s32 	%r353, %r335, %r345;
	min.s32 	%r354, %r336, %r350;
	min.s32 	%r355, %r337, %r351;
	ld.shared.u32 	%r356, [%r53+22784];
	add.s32 	%r357, %r356, %r339;
	ld.shared.u32 	%r358, [%r53+22912];
	add.s32 	%r359, %r358, %r339;
	add.s32 	%r360, %r356, %r347;
	add.s32 	%r361, %r358, %r347;
	min.s32 	%r362, %r352, %r357;
	min.s32 	%r363, %r353, %r359;
	min.s32 	%r364, %r354, %r360;
	min.s32 	%r365, %r355, %r361;
	ld.shared.u32 	%r366, [%r53+23040];
	add.s32 	%r367, %r366, %r340;
	ld.shared.u32 	%r368, [%r53+23168];
	add.s32 	%r369, %r368, %r340;
	add.s32 	%r370, %r366, %r348;
	add.s32 	%r371, %r368, %r348;
	min.s32 	%r372, %r362, %r367;
	min.s32 	%r373, %r363, %r369;
	min.s32 	%r374, %r364, %r370;
	min.s32 	%r375, %r365, %r371;
	ld.shared.u32 	%r376, [%r53+23296];
	add.s32 	%r377, %r376, %r341;
	ld.shared.u32 	%r378, [%r53+23424];
	add.s32 	%r379, %r378, %r341;
	add.s32 	%r380, %r376, %r349;
	add.s32 	%r381, %r378, %r349;
	min.s32 	%r382, %r372, %r377;
	min.s32 	%r383, %r373, %r379;
	min.s32 	%r384, %r374, %r380;
	min.s32 	%r385, %r375, %r381;
	ld.shared.v4.u32 	{%r386, %r387, %r388, %r389}, [%r47+112];
	ld.shared.u32 	%r390, [%r53+23552];
	add.s32 	%r391, %r390, %r386;
	ld.shared.u32 	%r392, [%r53+23680];
	add.s32 	%r393, %r392, %r386;
	ld.shared.v4.u32 	{%r394, %r395, %r396, %r397}, [%r47+8304];
	add.s32 	%r398, %r390, %r394;
	add.s32 	%r399, %r392, %r394;
	min.s32 	%r400, %r382, %r391;
	min.s32 	%r401, %r383, %r393;
	min.s32 	%r402, %r384, %r398;
	min.s32 	%r403, %r385, %r399;
	ld.shared.u32 	%r404, [%r53+23808];
	add.s32 	%r405, %r404, %r387;
	ld.shared.u32 	%r406, [%r53+23936];
	add.s32 	%r407, %r406, %r387;
	add.s32 	%r408, %r404, %r395;
	add.s32 	%r409, %r406, %r395;
	min.s32 	%r410, %r400, %r405;
	min.s32 	%r411, %r401, %r407;
	min.s32 	%r412, %r402, %r408;
	min.s32 	%r413, %r403, %r409;
	ld.shared.u32 	%r414, [%r53+24064];
	add.s32 	%r415, %r414, %r388;
	ld.shared.u32 	%r416, [%r53+24192];
	add.s32 	%r417, %r416, %r388;
	add.s32 	%r418, %r414, %r396;
	add.s32 	%r419, %r416, %r396;
	min.s32 	%r420, %r410, %r415;
	min.s32 	%r421, %r411, %r417;
	min.s32 	%r422, %r412, %r418;
	min.s32 	%r423, %r413, %r419;
	ld.shared.u32 	%r424, [%r53+24320];
	add.s32 	%r425, %r424, %r389;
	ld.shared.u32 	%r426, [%r53+24448];
	add.s32 	%r427, %r426, %r389;
	add.s32 	%r428, %r424, %r397;
	add.s32 	%r429, %r426, %r397;
	min.s32 	%r430, %r420, %r425;
	min.s32 	%r431, %r421, %r427;
	min.s32 	%r432, %r422, %r428;
	min.s32 	%r433, %r423, %r429;
	ld.shared.v4.u32 	{%r434, %r435, %r436, %r437}, [%r47+128];
	ld.shared.u32 	%r438, [%r53+24576];
	add.s32 	%r439, %r438, %r434;
	ld.shared.u32 	%r440, [%r53+24704];
	add.s32 	%r441, %r440, %r434;
	ld.shared.v4.u32 	{%r442, %r443, %r444, %r445}, [%r47+8320];
	add.s32 	%r446, %r438, %r442;
	add.s32 	%r447, %r440, %r442;
	min.s32 	%r448, %r430, %r439;
	min.s32 	%r449, %r431, %r441;
	min.s32 	%r450, %r432, %r446;
	min.s32 	%r451, %r433, %r447;
	ld.shared.u32 	%r452, [%r53+24832];
	add.s32 	%r453, %r452, %r435;
	ld.shared.u32 	%r454, [%r53+24960];
	add.s32 	%r455, %r454, %r435;
	add.s32 	%r456, %r452, %r443;
	add.s32 	%r457, %r454, %r443;
	min.s32 	%r458, %r448, %r453;
	min.s32 	%r459, %r449, %r455;
	min.s32 	%r460, %r450, %r456;
	min.s32 	%r461, %r451, %r457;
	ld.shared.u32 	%r462, [%r53+25088];
	add.s32 	%r463, %r462, %r436;
	ld.shared.u32 	%r464, [%r53+25216];
	add.s32 	%r465, %r464, %r436;
	add.s32 	%r466, %r462, %r444;
	add.s32 	%r467, %r464, %r444;
	min.s32 	%r468, %r458, %r463;
	min.s32 	%r469, %r459, %r465;
	min.s32 	%r470, %r460, %r466;
	min.s32 	%r471, %r461, %r467;
	ld.shared.u32 	%r472, [%r53+25344];
	add.s32 	%r473, %r472, %r437;
	ld.shared.u32 	%r474, [%r53+25472];
	add.s32 	%r475, %r474, %r437;
	add.s32 	%r476, %r472, %r445;
	add.s32 	%r477, %r474, %r445;
	min.s32 	%r478, %r468, %r473;
	min.s32 	%r479, %r469, %r475;
	min.s32 	%r480, %r470, %r476;
	min.s32 	%r481, %r471, %r477;
	ld.shared.v4.u32 	{%r482, %r483, %r484, %r485}, [%r47+144];
	ld.shared.u32 	%r486, [%r53+25600];
	add.s32 	%r487, %r486, %r482;
	ld.shared.u32 	%r488, [%r53+25728];
	add.s32 	%r489, %r488, %r482;
	ld.shared.v4.u32 	{%r490, %r491, %r492, %r493}, [%r47+8336];
	add.s32 	%r494, %r486, %r490;
	add.s32 	%r495, %r488, %r490;
	min.s32 	%r496, %r478, %r487;
	min.s32 	%r497, %r479, %r489;
	min.s32 	%r498, %r480, %r494;
	min.s32 	%r499, %r481, %r495;
	ld.shared.u32 	%r500, [%r53+25856];
	add.s32 	%r501, %r500, %r483;
	ld.shared.u32 	%r502, [%r53+25984];
	add.s32 	%r503, %r502, %r483;
	add.s32 	%r504, %r500, %r491;
	add.s32 	%r505, %r502, %r491;
	min.s32 	%r506, %r496, %r501;
	min.s32 	%r507, %r497, %r503;
	min.s32 	%r508, %r498, %r504;
	min.s32 	%r509, %r499, %r505;
	ld.shared.u32 	%r510, [%r53+26112];
	add.s32 	%r511, %r510, %r484;
	ld.shared.u32 	%r512, [%r53+26240];
	add.s32 	%r513, %r512, %r484;
	add.s32 	%r514, %r510, %r492;
	add.s32 	%r515, %r512, %r492;
	min.s32 	%r516, %r506, %r511;
	min.s32 	%r517, %r507, %r513;
	min.s32 	%r518, %r508, %r514;
	min.s32 	%r519, %r509, %r515;
	ld.shared.u32 	%r520, [%r53+26368];
	add.s32 	%r521, %r520, %r485;
	ld.shared.u32 	%r522, [%r53+26496];
	add.s32 	%r523, %r522, %r485;
	add.s32 	%r524, %r520, %r493;
	add.s32 	%r525, %r522, %r493;
	min.s32 	%r526, %r516, %r521;
	min.s32 	%r527, %r517, %r523;
	min.s32 	%r528, %r518, %r524;
	min.s32 	%r529, %r519, %r525;
	ld.shared.v4.u32 	{%r530, %r531, %r532, %r533}, [%r47+160];
	ld.shared.u32 	%r534, [%r53+26624];
	add.s32 	%r535, %r534, %r530;
	ld.shared.u32 	%r536, [%r53+26752];
	add.s32 	%r537, %r536, %r530;
	ld.shared.v4.u32 	{%r538, %r539, %r540, %r541}, [%r47+8352];
	add.s32 	%r542, %r534, %r538;
	add.s32 	%r543, %r536, %r538;
	min.s32 	%r544, %r526, %r535;
	min.s32 	%r545, %r527, %r537;
	min.s32 	%r546, %r528, %r542;
	min.s32 	%r547, %r529, %r543;
	ld.shared.u32 	%r548, [%r53+26880];
	add.s32 	%r549, %r548, %r531;
	ld.shared.u32 	%r550, [%r53+27008];
	add.s32 	%r551, %r550, %r531;
	add.s32 	%r552, %r548, %r539;
	add.s32 	%r553, %r550, %r539;
	min.s32 	%r554, %r544, %r549;
	min.s32 	%r555, %r545, %r551;
	min.s32 	%r556, %r546, %r552;
	min.s32 	%r557, %r547, %r553;
	ld.shared.u32 	%r558, [%r53+27136];
	add.s32 	%r559, %r558, %r532;
	ld.shared.u32 	%r560, [%r53+27264];
	add.s32 	%r561, %r560, %r532;
	add.s32 	%r562, %r558, %r540;
	add.s32 	%r563, %r560, %r540;
	min.s32 	%r564, %r554, %r559;
	min.s32 	%r565, %r555, %r561;
	min.s32 	%r566, %r556, %r562;
	min.s32 	%r567, %r557, %r563;
	ld.shared.u32 	%r568, [%r53+27392];
	add.s32 	%r569, %r568, %r533;
	ld.shared.u32 	%r570, [%r53+27520];
	add.s32 	%r571, %r570, %r533;
	add.s32 	%r572, %r568, %r541;
	add.s32 	%r573, %r570, %r541;
	min.s32 	%r574, %r564, %r569;
	min.s32 	%r575, %r565, %r571;
	min.s32 	%r576, %r566, %r572;
	min.s32 	%r577, %r567, %r573;
	ld.shared.v4.u32 	{%r578, %r579, %r580, %r581}, [%r47+176];
	ld.shared.u32 	%r582, [%r53+27648];
	add.s32 	%r583, %r582, %r578;
	ld.shared.u32 	%r584, [%r53+27776];
	add.s32 	%r585, %r584, %r578;
	ld.shared.v4.u32 	{%r586, %r587, %r588, %r589}, [%r47+8368];
	add.s32 	%r590, %r582, %r586;
	add.s32 	%r591, %r584, %r586;
	min.s32 	%r592, %r574, %r583;
	min.s32 	%r593, %r575, %r585;
	min.s32 	%r594, %r576, %r590;
	min.s32 	%r595, %r577, %r591;
	ld.shared.u32 	%r596, [%r53+27904];
	add.s32 	%r597, %r596, %r579;
	ld.shared.u32 	%r598, [%r53+28032];
	add.s32 	%r599, %r598, %r579;
	add.s32 	%r600, %r596, %r587;
	add.s32 	%r601, %r598, %r587;
	min.s32 	%r602, %r592, %r597;
	min.s32 	%r603, %r593, %r599;
	min.s32 	%r604, %r594, %r600;
	min.s32 	%r605, %r595, %r601;
	ld.shared.u32 	%r606, [%r53+28160];
	add.s32 	%r607, %r606, %r580;
	ld.shared.u32 	%r608, [%r53+28288];
	add.s32 	%r609, %r608, %r580;
	add.s32 	%r610, %r606, %r588;
	add.s32 	%r611, %r608, %r588;
	min.s32 	%r612, %r602, %r607;
	min.s32 	%r613, %r603, %r609;
	min.s32 	%r614, %r604, %r610;
	min.s32 	%r615, %r605, %r611;
	ld.shared.u32 	%r616, [%r53+28416];
	add.s32 	%r617, %r616, %r581;
	ld.shared.u32 	%r618, [%r53+28544];
	add.s32 	%r619, %r618, %r581;
	add.s32 	%r620, %r616, %r589;
	add.s32 	%r621, %r618, %r589;
	min.s32 	%r622, %r612, %r617;
	min.s32 	%r623, %r613, %r619;
	min.s32 	%r624, %r614, %r620;
	min.s32 	%r625, %r615, %r621;
	ld.shared.v4.u32 	{%r626, %r627, %r628, %r629}, [%r47+192];
	ld.shared.u32 	%r630, [%r53+28672];
	add.s32 	%r631, %r630, %r626;
	ld.shared.u32 	%r632, [%r53+28800];
	add.s32 	%r633, %r632, %r626;
	ld.shared.v4.u32 	{%r634, %r635, %r636, %r637}, [%r47+8384];
	add.s32 	%r638, %r630, %r634;
	add.s32 	%r639, %r632, %r634;
	min.s32 	%r640, %r622, %r631;
	min.s32 	%r641, %r623, %r633;
	min.s32 	%r642, %r624, %r638;
	min.s32 	%r643, %r625, %r639;
	ld.shared.u32 	%r644, [%r53+28928];
	add.s32 	%r645, %r644, %r627;
	ld.shared.u32 	%r646, [%r53+29056];
	add.s32 	%r647, %r646, %r627;
	add.s32 	%r648, %r644, %r635;
	add.s32 	%r649, %r646, %r635;
	min.s32 	%r650, %r640, %r645;
	min.s32 	%r651, %r641, %r647;
	min.s32 	%r652, %r642, %r648;
	min.s32 	%r653, %r643, %r649;
	ld.shared.u32 	%r654, [%r53+29184];
	add.s32 	%r655, %r654, %r628;
	ld.shared.u32 	%r656, [%r53+29312];
	add.s32 	%r657, %r656, %r628;
	add.s32 	%r658, %r654, %r636;
	add.s32 	%r659, %r656, %r636;
	min.s32 	%r660, %r650, %r655;
	min.s32 	%r661, %r651, %r657;
	min.s32 	%r662, %r652, %r658;
	min.s32 	%r663, %r653, %r659;
	ld.shared.u32 	%r664, [%r53+29440];
	add.s32 	%r665, %r664, %r629;
	ld.shared.u32 	%r666, [%r53+29568];
	add.s32 	%r667, %r666, %r629;
	add.s32 	%r668, %r664, %r637;
	add.s32 	%r669, %r666, %r637;
	min.s32 	%r670, %r660, %r665;
	min.s32 	%r671, %r661, %r667;
	min.s32 	%r672, %r662, %r668;
	min.s32 	%r673, %r663, %r669;
	ld.shared.v4.u32 	{%r674, %r675, %r676, %r677}, [%r47+208];
	ld.shared.u32 	%r678, [%r53+29696];
	add.s32 	%r679, %r678, %r674;
	ld.shared.u32 	%r680, [%r53+29824];
	add.s32 	%r681, %r680, %r674;
	ld.shared.v4.u32 	{%r682, %r683, %r684, %r685}, [%r47+8400];
	add.s32 	%r686, %r678, %r682;
	add.s32 	%r687, %r680, %r682;
	min.s32 	%r688, %r670, %r679;
	min.s32 	%r689, %r671, %r681;
	min.s32 	%r690, %r672, %r686;
	min.s32 	%r691, %r673, %r687;
	ld.shared.u32 	%r692, [%r53+29952];
	add.s32 	%r693, %r692, %r675;
	ld.shared.u32 	%r694, [%r53+30080];
	add.s32 	%r695, %r694, %r675;
	add.s32 	%r696, %r692, %r683;
	add.s32 	%r697, %r694, %r683;
	min.s32 	%r698, %r688, %r693;
	min.s32 	%r699, %r689, %r695;
	min.s32 	%r700, %r690, %r696;
	min.s32 	%r701, %r691, %r697;
	ld.shared.u32 	%r702, [%r53+30208];
	add.s32 	%r703, %r702, %r676;
	ld.shared.u32 	%r704, [%r53+30336];
	add.s32 	%r705, %r704, %r676;
	add.s32 	%r706, %r702, %r684;
	add.s32 	%r707, %r704, %r684;
	min.s32 	%r708, %r698, %r703;
	min.s32 	%r709, %r699, %r705;
	min.s32 	%r710, %r700, %r706;
	min.s32 	%r711, %r701, %r707;
	ld.shared.u32 	%r712, [%r53+30464];
	add.s32 	%r713, %r712, %r677;
	ld.shared.u32 	%r714, [%r53+30592];
	add.s32 	%r715, %r714, %r677;
	add.s32 	%r716, %r712, %r685;
	add.s32 	%r717, %r714, %r685;
	min.s32 	%r718, %r708, %r713;
	min.s32 	%r719, %r709, %r715;
	min.s32 	%r720, %r710, %r716;
	min.s32 	%r721, %r711, %r717;
	ld.shared.v4.u32 	{%r722, %r723, %r724, %r725}, [%r47+224];
	ld.shared.u32 	%r726, [%r53+30720];
	add.s32 	%r727, %r726, %r722;
	ld.shared.u32 	%r728, [%r53+30848];
	add.s32 	%r729, %r728, %r722;
	ld.shared.v4.u32 	{%r730, %r731, %r732, %r733}, [%r47+8416];
	add.s32 	%r734, %r726, %r730;
	add.s32 	%r735, %r728, %r730;
	min.s32 	%r736, %r718, %r727;
	min.s32 	%r737, %r719, %r729;
	min.s32 	%r738, %r720, %r734;
	min.s32 	%r739, %r721, %r735;
	ld.shared.u32 	%r740, [%r53+30976];
	add.s32 	%r741, %r740, %r723;
	ld.shared.u32 	%r742, [%r53+31104];
	add.s32 	%r743, %r742, %r723;
	add.s32 	%r744, %r740, %r731;
	add.s32 	%r745, %r742, %r731;
	min.s32 	%r746, %r736, %r741;
	min.s32 	%r747, %r737, %r743;
	min.s32 	%r748, %r738, %r744;
	min.s32 	%r749, %r739, %r745;
	ld.shared.u32 	%r750, [%r53+31232];
	add.s32 	%r751, %r750, %r724;
	ld.shared.u32 	%r752, [%r53+31360];
	add.s32 	%r753, %r752, %r724;
	add.s32 	%r754, %r750, %r732;
	add.s32 	%r755, %r752, %r732;
	min.s32 	%r756, %r746, %r751;
	min.s32 	%r757, %r747, %r753;
	min.s32 	%r758, %r748, %r754;
	min.s32 	%r759, %r749, %r755;
	ld.shared.u32 	%r760, [%r53+31488];
	add.s32 	%r761, %r760, %r725;
	ld.shared.u32 	%r762, [%r53+31616];
	add.s32 	%r763, %r762, %r725;
	add.s32 	%r764, %r760, %r733;
	add.s32 	%r765, %r762, %r733;
	min.s32 	%r766, %r756, %r761;
	min.s32 	%r767, %r757, %r763;
	min.s32 	%r768, %r758, %r764;
	min.s32 	%r769, %r759, %r765;
	ld.shared.v4.u32 	{%r770, %r771, %r772, %r773}, [%r47+240];
	ld.shared.u32 	%r774, [%r53+31744];
	add.s32 	%r775, %r774, %r770;
	ld.shared.u32 	%r776, [%r53+31872];
	add.s32 	%r777, %r776, %r770;
	ld.shared.v4.u32 	{%r778, %r779, %r780, %r781}, [%r47+8432];
	add.s32 	%r782, %r774, %r778;
	add.s32 	%r783, %r776, %r778;
	min.s32 	%r784, %r766, %r775;
	min.s32 	%r785, %r767, %r777;
	min.s32 	%r786, %r768, %r782;
	min.s32 	%r787, %r769, %r783;
	ld.shared.u32 	%r788, [%r53+32000];
	add.s32 	%r789, %r788, %r771;
	ld.shared.u32 	%r790, [%r53+32128];
	add.s32 	%r791, %r790, %r771;
	add.s32 	%r792, %r788, %r779;
	add.s32 	%r793, %r790, %r779;
	min.s32 	%r794, %r784, %r789;
	min.s32 	%r795, %r785, %r791;
	min.s32 	%r796, %r786, %r792;
	min.s32 	%r797, %r787, %r793;
	ld.shared.u32 	%r798, [%r53+32256];
	add.s32 	%r799, %r798, %r772;
	ld.shared.u32 	%r800, [%r53+32384];
	add.s32 	%r801, %r800, %r772;
	add.s32 	%r802, %r798, %r780;
	add.s32 	%r803, %r800, %r780;
	min.s32 	%r804, %r794, %r799;
	min.s32 	%r805, %r795, %r801;
	min.s32 	%r806, %r796, %r802;
	min.s32 	%r807, %r797, %r803;
	ld.shared.u32 	%r808, [%r53+32512];
	add.s32 	%r809, %r808, %r773;
	ld.shared.u32 	%r810, [%r53+32640];
	add.s32 	%r811, %r810, %r773;
	add.s32 	%r812, %r808, %r781;
	add.s32 	%r813, %r810, %r781;
	min.s32 	%r814, %r804, %r809;
	min.s32 	%r815, %r805, %r811;
	min.s32 	%r816, %r806, %r812;
	min.s32 	%r817, %r807, %r813;
	st.global.u32 	[%rd4], %r814;
	st.global.u32 	[%rd4+128], %r815;
	st.global.u32 	[%rd6], %r816;
	st.global.u32 	[%rd6+128], %r817;
	ret;

}


// ===== COMPILED SASS (sm_100) =====

	.target	sm_100

	.elftype	@"ET_EXEC"


//--------------------- .note.nv.tkinfo           --------------------------
	.section	.note.nv.tkinfo,"",@"SHT_NOTE"
	.sectionflags	@"SHF_NOTE_NV_TKINFO"
	.tkinfo
        /*0018*/ 	.word	0x00000002
        /*0030*/ 	.string	""
        /*0030*/ 	.string	"ptxas"
        /*0030*/ 	.string	"Cuda compilation tools, release 13.0, V13.0.88"
        /*0030*/ 	.string	"Build cuda_13.0.r13.0/compiler.36424714_0"
        /*0030*/ 	.string	"-arch sm_100 -m 64 "



//--------------------- .note.nv.cuinfo           --------------------------
	.section	.note.nv.cuinfo,"",@"SHT_NOTE"
	.sectionflags	@"SHF_NOTE_NV_CUINFO"
        /*0018*/ 	.short	0x0002
        /*001a*/ 	.short	0x0064
        /*001c*/ 	.short	0x0082
	.zero		2


//--------------------- .nv.info                  --------------------------
	.section	.nv.info,"",@"SHT_CUDA_INFO"
	.align	4


	//----- nvinfo : EIATTR_REGCOUNT
	.align		4
        /*0000*/ 	.byte	0x04, 0x2f
        /*0002*/ 	.short	(.L_1 - .L_0)
	.align		4
.L_0:
        /*0004*/ 	.word	index@(_Z6phase1iiiiiPi)
        /*0008*/ 	.word	0x00000016


	//----- nvinfo : EIATTR_FRAME_SIZE
	.align		4
.L_1:
        /*000c*/ 	.byte	0x04, 0x11
        /*000e*/ 	.short	(.L_3 - .L_2)
	.align		4
.L_2:
        /*0010*/ 	.word	index@(_Z6phase1iiiiiPi)
        /*0014*/ 	.word	0x00000000


	//----- nvinfo : EIATTR_REGCOUNT
	.align		4
.L_3:
        /*0018*/ 	.byte	0x04, 0x2f
        /*001a*/ 	.short	(.L_5 - .L_4)
	.align		4
.L_4:
        /*001c*/ 	.word	index@(_Z8phase2_1iiiPiii)
        /*0020*/ 	.word	0x0000001f


	//----- nvinfo : EIATTR_FRAME_SIZE
	.align		4
.L_5:
        /*0024*/ 	.byte	0x04, 0x11
        /*0026*/ 	.short	(.L_7 - .L_6)
	.align		4
.L_6:
        /*0028*/ 	.word	index@(_Z8phase2_1iiiPiii)
        /*002c*/ 	.word	0x00000000


	//----- nvinfo : EIATTR_REGCOUNT
	.align		4
.L_7:
        /*0030*/ 	.byte	0x04, 0x2f
        /*0032*/ 	.short	(.L_9 - .L_8)
	.align		4
.L_8:
        /*0034*/ 	.word	index@(_Z8phase2_2iiiPiii)
        /*0038*/ 	.word	0x00000018


	//----- nvinfo : EIATTR_FRAME_SIZE
	.align		4
.L_9:
        /*003c*/ 	.byte	0x04, 0x11
        /*003e*/ 	.short	(.L_11 - .L_10)
	.align		4
.L_10:
        /*0040*/ 	.word	index@(_Z8phase2_2iiiPiii)
        /*0044*/ 	.word	0x00000000


	//----- nvinfo : EIATTR_REGCOUNT
	.align		4
.L_11:
        /*0048*/ 	.byte	0x04, 0x2f
        /*004a*/ 	.short	(.L_13 - .L_12)
	.align		4
.L_12:
        /*004c*/ 	.word	index@(_Z6phase3iiiPiii)
        /*0050*/ 	.word	0x00000020


	//----- nvinfo : EIATTR_FRAME_SIZE
	.align		4
.L_13:
        /*0054*/ 	.byte	0x04, 0x11
        /*0056*/ 	.short	(.L_15 - .L_14)
	.align		4
.L_14:
        /*0058*/ 	.word	index@(_Z6phase3iiiPiii)
        /*005c*/ 	.word	0x00000000


	//----- nvinfo : EIATTR_MIN_STACK_SIZE
	.align		4
.L_15:
        /*0060*/ 	.byte	0x04, 0x12
        /*0062*/ 	.short	(.L_17 - .L_16)
	.align		4
.L_16:
        /*0064*/ 	.word	index@(_Z6phase3iiiPiii)
        /*0068*/ 	.word	0x00000000


	//----- nvinfo : EIATTR_MIN_STACK_SIZE
	.align		4
.L_17:
        /*006c*/ 	.byte	0x04, 0x12
        /*006e*/ 	.short	(.L_19 - .L_18)
	.align		4
.L_18:
        /*0070*/ 	.word	index@(_Z8phase2_2iiiPiii)
        /*0074*/ 	.word	0x00000000


	//----- nvinfo : EIATTR_MIN_STACK_SIZE
	.align		4
.L_19:
        /*0078*/ 	.byte	0x04, 0x12
        /*007a*/ 	.short	(.L_21 - .L_20)
	.align		4
.L_20:
        /*007c*/ 	.word	index@(_Z8phase2_1iiiPiii)
        /*0080*/ 	.word	0x00000000


	//----- nvinfo : EIATTR_MIN_STACK_SIZE
	.align		4
.L_21:
        /*0084*/ 	.byte	0x04, 0x12
        /*0086*/ 	.short	(.L_23 - .L_22)
	.align		4
.L_22:
        /*0088*/ 	.word	index@(_Z6phase1iiiiiPi)
        /*008c*/ 	.word	0x00000000
.L_23:


//--------------------- .nv.compat                --------------------------
	.section	.nv.compat,"",@"SHT_CUDA_COMPAT_INFO"
	.align	4
        /*0000*/ 	.byte	0x02, 0x09, 0x00, 0x00, 0x02, 0x02, 0x01, 0x00, 0x02, 0x05, 0x05, 0x00, 0x03, 0x07, 0x01, 0x01
        /*0010*/ 	.byte	0x02, 0x03, 0x00, 0x00, 0x02, 0x06, 0x01, 0x00, 0x04, 0x0b, 0x08, 0x00, 0x09, 0x00, 0x00, 0x00
        /*0020*/ 	.byte	0x00, 0x00, 0x00, 0x00


//--------------------- .nv.info._Z6phase3iiiPiii --------------------------
	.section	.nv.info._Z6phase3iiiPiii,"",@"SHT_CUDA_INFO"
	.sectionflags	@""
	.align	4


	//----- nvinfo : EIATTR_CUDA_API_VERSION
	.align		4
        /*0000*/ 	.byte	0x04, 0x37
        /*0002*/ 	.short	(.L_25 - .L_24)
.L_24:
        /*0004*/ 	.word	0x00000082


	//----- nvinfo : EIATTR_KPARAM_INFO
	.align		4
.L_25:
        /*0008*/ 	.byte	0x04, 0x17
        /*000a*/ 	.short	(.L_27 - .L_26)
.L_26:
        /*000c*/ 	.word	0x00000000
        /*0010*/ 	.short	0x0005
        /*0012*/ 	.short	0x001c
        /*0014*/ 	.byte	0x00, 0xf0, 0x11, 0x00


	//----- nvinfo : EIATTR_KPARAM_INFO
	.align		4
.L_27:
        /*0018*/ 	.byte	0x04, 0x17
        /*001a*/ 	.short	(.L_29 - .L_28)
.L_28:
        /*001c*/ 	.word	0x00000000
        /*0020*/ 	.short	0x0004
        /*0022*/ 	.short	0x0018
        /*0024*/ 	.byte	0x00, 0xf0, 0x11, 0x00


	//----- nvinfo : EIATTR_KPARAM_INFO
	.align		4
.L_29:
        /*0028*/ 	.byte	0x04, 0x17
        /*002a*/ 	.short	(.L_31 - .L_30)
.L_30:
        /*002c*/ 	.word	0x00000000
        /*0030*/ 	.short	0x0003
        /*0032*/ 	.short	0x0010
        /*0034*/ 	.byte	0x00, 0xf5, 0x21, 0x00


	//----- nvinfo : EIATTR_KPARAM_INFO
	.align		4
.L_31:
        /*0038*/ 	.byte	0x04, 0x17
        /*003a*/ 	.short	(.L_33 - .L_32)
.L_32:
        /*003c*/ 	.word	0x00000000
        /*0040*/ 	.short	0x0002
        /*0042*/ 	.short	0x0008
        /*0044*/ 	.byte	0x00, 0xf0, 0x11, 0x00


	//----- nvinfo : EIATTR_KPARAM_INFO
	.align		4
.L_33:
        /*0048*/ 	.byte	0x04, 0x17
        /*004a*/ 	.short	(.L_35 - .L_34)
.L_34:
        /*004c*/ 	.word	0x00000000
        /*0050*/ 	.short	0x0001
        /*0052*/ 	.short	0x0004
        /*0054*/ 	.byte	0x00, 0xf0, 0x11, 0x00


	//----- nvinfo : EIATTR_KPARAM_INFO
	.align		4
.L_35:
        /*0058*/ 	.byte	0x04, 0x17
        /*005a*/ 	.short	(.L_37 - .L_36)
.L_36:
        /*005c*/ 	.word	0x00000000
        /*0060*/ 	.short	0x0000
        /*0062*/ 	.short	0x0000
        /*0064*/ 	.byte	0x00, 0xf0, 0x11, 0x00


	//----- nvinfo : EIATTR_SPARSE_MMA_MASK
	.align		4
.L_37:
        /*0068*/ 	.byte	0x03, 0x50
        /*006a*/ 	.short	0x0000


	//----- nvinfo : EIATTR_MAXREG_COUNT
	.align		4
        /*006c*/ 	.byte	0x03, 0x1b
        /*006e*/ 	.short	0x00ff


	//----- nvinfo : EIATTR_NUM_BARRIERS
	.align		4
        /*0070*/ 	.byte	0x02, 0x4c
        /*0072*/ 	.byte	0x01
	.zero		1


	//----- nvinfo : EIATTR_MERCURY_ISA_VERSION
	.align		4
        /*0074*/ 	.byte	0x03, 0x5f
        /*0076*/ 	.short	0x0101


	//----- nvinfo : EIATTR_VRC_CTA_INIT_COUNT
	.align		4
        /*0078*/ 	.byte	0x02, 0x4a
	.zero		1
	.zero		1


	//----- nvinfo : EIATTR_EXIT_INSTR_OFFSETS
	.align		4
        /*007c*/ 	.byte	0x04, 0x1c
        /*007e*/ 	.short	(.L_39 - .L_38)


	//   ....[0]....
.L_38:
        /*0080*/ 	.word	0x00001e30


	//----- nvinfo : EIATTR_CBANK_PARAM_SIZE
	.align		4
.L_39:
        /*0084*/ 	.byte	0x03, 0x19
        /*0086*/ 	.short	0x0020


	//----- nvinfo : EIATTR_PARAM_CBANK
	.align		4
        /*0088*/ 	.byte	0x04, 0x0a
        /*008a*/ 	.short	(.L_41 - .L_40)
	.align		4
.L_40:
        /*008c*/ 	.word	index@(.nv.constant0._Z6phase3iiiPiii)
        /*0090*/ 	.short	0x0380
        /*0092*/ 	.short	0x0020


	//----- nvinfo : EIATTR_SW_WAR
	.align		4
.L_41:
        /*0094*/ 	.byte	0x04, 0x36
        /*0096*/ 	.short	(.L_43 - .L_42)
.L_42:
        /*0098*/ 	.word	0x00000008
.L_43:


//--------------------- .nv.info._Z8phase2_2iiiPiii --------------------------
	.section	.nv.info._Z8phase2_2iiiPiii,"",@"SHT_CUDA_INFO"
	.sectionflags	@""
	.align	4


	//----- nvinfo : EIATTR_CUDA_API_VERSION
	.align		4
        /*0000*/ 	.byte	0x04, 0x37
        /*0002*/ 	.short	(.L_45 - .L_44)
.L_44:
        /*0004*/ 	.word	0x00000082


	//----- nvinfo : EIATTR_KPARAM_INFO
	.align		4
.L_45:
        /*0008*/ 	.byte	0x04, 0x17
        /*000a*/ 	.short	(.L_47 - .L_46)
.L_46:
        /*000c*/ 	.word	0x00000000
        /*0010*/ 	.short	0x0005
        /*0012*/ 	.short	0x001c
        /*0014*/ 	.byte	0x00, 0xf0, 0x11, 0x00


	//----- nvinfo : EIATTR_KPARAM_INFO
	.align		4
.L_47:
        /*0018*/ 	.byte	0x04, 0x17
        /*001a*/ 	.short	(.L_49 - .L_48)
.L_48:
        /*001c*/ 	.word	0x00000000
        /*0020*/ 	.short	0x0004
        /*0022*/ 	.short	0x0018
        /*0024*/ 	.byte	0x00, 0xf0, 0x11, 0x00


	//----- nvinfo : EIATTR_KPARAM_INFO
	.align		4
.L_49:
        /*0028*/ 	.byte	0x04, 0x17
        /*002a*/ 	.short	(.L_51 - .L_50)
.L_50:
        /*002c*/ 	.word	0x00000000
        /*0030*/ 	.short	0x0003
        /*0032*/ 	.short	0x0010
        /*0034*/ 	.byte	0x00, 0xf5, 0x21, 0x00


	//----- nvinfo : EIATTR_KPARAM_INFO
	.align		4
.L_51:
        /*0038*/ 	.byte	0x04, 0x17
        /*003a*/ 	.short	(.L_53 - .L_52)
.L_52:
        /*003c*/ 	.word	0x00000000
        /*0040*/ 	.short	0x0002
        /*0042*/ 	.short	0x0008
        /*0044*/ 	.byte	0x00, 0xf0, 0x11, 0x00


	//----- nvinfo : EIATTR_KPARAM_INFO
	.align		4
.L_53:
        /*0048*/ 	.byte	0x04, 0x17
        /*004a*/ 	.short	(.L_55 - .L_54)
.L_54:
        /*004c*/ 	.word	0x00000000
        /*0050*/ 	.short	0x0001
        /*0052*/ 	.short	0x0004
        /*0054*/ 	.byte	0x00, 0xf0, 0x11, 0x00


	//----- nvinfo : EIATTR_KPARAM_INFO
	.align		4
.L_55:
        /*0058*/ 	.byte	0x04, 0x17
        /*005a*/ 	.short	(.L_57 - .L_56)
.L_56:
        /*005c*/ 	.word	0x00000000
        /*0060*/ 	.short	0x0000
        /*0062*/ 	.short	0x0000
        /*0064*/ 	.byte	0x00, 0xf0, 0x11, 0x00


	//----- nvinfo : EIATTR_SPARSE_MMA_MASK
	.align		4
.L_57:
        /*0068*/ 	.byte	0x03, 0x50
        /*006a*/ 	.short	0x0000


	//----- nvinfo : EIATTR_MAXREG_COUNT
	.align		4
        /*006c*/ 	.byte	0x03, 0x1b
        /*006e*/ 	.short	0x00ff


	//----- nvinfo : EIATTR_NUM_BARRIERS
	.align		4
        /*0070*/ 	.byte	0x02, 0x4c
        /*0072*/ 	.byte	0x01
	.zero		1


	//----- nvinfo : EIATTR_MERCURY_ISA_VERSION
	.align		4
        /*0074*/ 	.byte	0x03, 0x5f
        /*0076*/ 	.short	0x0101


	//----- nvinfo : EIATTR_VRC_CTA_INIT_COUNT
	.align		4
        /*0078*/ 	.byte	0x02, 0x4a
	.zero		1
	.zero		1


	//----- nvinfo : EIATTR_EXIT_INSTR_OFFSETS
	.align		4
        /*007c*/ 	.byte	0x04, 0x1c
        /*007e*/ 	.short	(.L_59 - .L_58)


	//   ....[0]....
.L_58:
        /*0080*/ 	.word	0x00005bc0


	//----- nvinfo : EIATTR_CBANK_PARAM_SIZE
	.align		4
.L_59:
        /*0084*/ 	.byte	0x03, 0x19
        /*0086*/ 	.short	0x0020


	//----- nvinfo : EIATTR_PARAM_CBANK
	.align		4
        /*0088*/ 	.byte	0x04, 0x0a
        /*008a*/ 	.short	(.L_61 - .L_60)
	.align		4
.L_60:
        /*008c*/ 	.word	index@(.nv.constant0._Z8phase2_2iiiPiii)
        /*0090*/ 	.short	0x0380
        /*0092*/ 	.short	0x0020


	//----- nvinfo : EIATTR_SW_WAR
	.align		4
.L_61:
        /*0094*/ 	.byte	0x04, 0x36
        /*0096*/ 	.short	(.L_63 - .L_62)
.L_62:
        /*0098*/ 	.word	0x00000008
.L_63:


//--------------------- .nv.info._Z8phase2_1iiiPiii --------------------------
	.section	.nv.info._Z8phase2_1iiiPiii,"",@"SHT_CUDA_INFO"
	.sectionflags	@""
	.align	4


	//----- nvinfo : EIATTR_CUDA_API_VERSION
	.align		4
        /*0000*/ 	.byte	0x04, 0x37
        /*0002*/ 	.short	(.L_65 - .L_64)
.L_64:
        /*0004*/ 	.word	0x00000082


	//----- nvinfo : EIATTR_KPARAM_INFO
	.align		4
.L_65:
        /*0008*/ 	.byte	0x04, 0x17
        /*000a*/ 	.short	(.L_67 - .L_66)
.L_66:
        /*000c*/ 	.word	0x00000000
        /*0010*/ 	.short	0x0005
        /*0012*/ 	.short	0x001c
        /*0014*/ 	.byte	0x00, 0xf0, 0x11, 0x00


	//----- nvinfo : EIATTR_KPARAM_INFO
	.align		4
.L_67:
        /*0018*/ 	.byte	0x04, 0x17
        /*001a*/ 	.short	(.L_69 - .L_68)
.L_68:
        /*001c*/ 	.word	0x00000000
        /*0020*/ 	.short	0x0004
        /*0022*/ 	.short	0x0018
        /*0024*/ 	.byte	0x00, 0xf0, 0x11, 0x00


	//----- nvinfo : EIATTR_KPARAM_INFO
	.align		4
.L_69:
        /*0028*/ 	.byte	0x04, 0x17
        /*002a*/ 	.short	(.L_71 - .L_70)
.L_70:
        /*002c*/ 	.word	0x00000000
        /*0030*/ 	.short	0x0003
        /*0032*/ 	.short	0x0010
        /*0034*/ 	.byte	0x00, 0xf5, 0x21, 0x00


	//----- nvinfo : EIATTR_KPARAM_INFO
	.align		4
.L_71:
        /*0038*/ 	.byte	0x04, 0x17
        /*003a*/ 	.short	(.L_73 - .L_72)
.L_72:
        /*003c*/ 	.word	0x00000000
        /*0040*/ 	.short	0x0002
        /*0042*/ 	.short	0x0008
        /*0044*/ 	.byte	0x00, 0xf0, 0x11, 0x00


	//----- nvinfo : EIATTR_KPARAM_INFO
	.align		4
.L_73:
        /*0048*/ 	.byte	0x04, 0x17
        /*004a*/ 	.short	(.L_75 - .L_74)
.L_74:
        /*004c*/ 	.word	0x00000000
        /*0050*/ 	.short	0x0001
        /*0052*/ 	.short	0x0004
        /*0054*/ 	.byte	0x00, 0xf0, 0x11, 0x00


	//----- nvinfo : EIATTR_KPARAM_INFO
	.align		4
.L_75:
        /*0058*/ 	.byte	0x04, 0x17
        /*005a*/ 	.short	(.L_77 - .L_76)
.L_76:
        /*005c*/ 	.word	0x00000000
        /*0060*/ 	.short	0x0000
        /*0062*/ 	.short	0x0000
        /*0064*/ 	.byte	0x00, 0xf0, 0x11, 0x00


	//----- nvinfo : EIATTR_SPARSE_MMA_MASK
	.align		4
.L_77:
        /*0068*/ 	.byte	0x03, 0x50
        /*006a*/ 	.short	0x0000


	//----- nvinfo : EIATTR_MAXREG_COUNT
	.align		4
        /*006c*/ 	.byte	0x03, 0x1b
        /*006e*/ 	.short	0x00ff


	//----- nvinfo : EIATTR_NUM_BARRIERS
	.align		4
        /*0070*/ 	.byte	0x02, 0x4c
        /*0072*/ 	.byte	0x01
	.zero		1


	//----- nvinfo : EIATTR_MERCURY_ISA_VERSION
	.align		4
        /*0074*/ 	.byte	0x03, 0x5f
        /*0076*/ 	.short	0x0101


	//----- nvinfo : EIATTR_VRC_CTA_INIT_COUNT
	.align		4
        /*0078*/ 	.byte	0x02, 0x4a
	.zero		1
	.zero		1


	//----- nvinfo : EIATTR_EXIT_INSTR_OFFSETS
	.align		4
        /*007c*/ 	.byte	0x04, 0x1c
        /*007e*/ 	.short	(.L_79 - .L_78)


	//   ....[0]....
.L_78:
        /*0080*/ 	.word	0x00005b70


	//----- nvinfo : EIATTR_CBANK_PARAM_SIZE
	.align		4
.L_79:
        /*0084*/ 	.byte	0x03, 0x19
        /*0086*/ 	.short	0x0020


	//----- nvinfo : EIATTR_PARAM_CBANK
	.align		4
        /*0088*/ 	.byte	0x04, 0x0a
        /*008a*/ 	.short	(.L_81 - .L_80)
	.align		4
.L_80:
        /*008c*/ 	.word	index@(.nv.constant0._Z8phase2_1iiiPiii)
        /*0090*/ 	.short	0x0380
        /*0092*/ 	.short	0x0020


	//----- nvinfo : EIATTR_SW_WAR
	.align		4
.L_81:
        /*0094*/ 	.byte	0x04, 0x36
        /*0096*/ 	.short	(.L_83 - .L_82)
.L_82:
        /*0098*/ 	.word	0x00000008
.L_83:


//--------------------- .nv.info._Z6phase1iiiiiPi --------------------------
	.section	.nv.info._Z6phase1iiiiiPi,"",@"SHT_CUDA_INFO"
	.sectionflags	@""
	.align	4


	//----- nvinfo : EIATTR_CUDA_API_VERSION
	.align		4
        /*0000*/ 	.byte	0x04, 0x37
        /*0002*/ 	.short	(.L_85 - .L_84)
.L_84:
        /*0004*/ 	.word	0x00000082


	//----- nvinfo : EIATTR_KPARAM_INFO
	.align		4
.L_85:
        /*0008*/ 	.byte	0x04, 0x17
        /*000a*/ 	.short	(.L_87 - .L_86)
.L_86:
        /*000c*/ 	.word	0x00000000
        /*0010*/ 	.short	0x0005
        /*0012*/ 	.short	0x0018
        /*0014*/ 	.byte	0x00, 0xf5, 0x21, 0x00


	//----- nvinfo : EIATTR_KPARAM_INFO
	.align		4
.L_87:
        /*0018*/ 	.byte	0x04, 0x17
        /*001a*/ 	.short	(.L_89 - .L_88)
.L_88:
        /*001c*/ 	.word	0x00000000
        /*0020*/ 	.short	0x0004
        /*0022*/ 	.short	0x0010
        /*0024*/ 	.byte	0x00, 0xf0, 0x11, 0x00


	//----- nvinfo : EIATTR_KPARAM_INFO
	.align		4
.L_89:
        /*0028*/ 	.byte	0x04, 0x17
        /*002a*/ 	.short	(.L_91 - .L_90)
.L_90:
        /*002c*/ 	.word	0x00000000
        /*0030*/ 	.short	0x0003
        /*0032*/ 	.short	0x000c
        /*0034*/ 	.byte	0x00, 0xf0, 0x11, 0x00


	//----- nvinfo : EIATTR_KPARAM_INFO
	.align		4
.L_91:
        /*0038*/ 	.byte	0x04, 0x17
        /*003a*/ 	.short	(.L_93 - .L_92)
.L_92:
        /*003c*/ 	.word	0x00000000
        /*0040*/ 	.short	0x0002
        /*0042*/ 	.short	0x0008
        /*0044*/ 	.byte	0x00, 0xf0, 0x11, 0x00


	//----- nvinfo : EIATTR_KPARAM_INFO
	.align		4
.L_93:
        /*0048*/ 	.byte	0x04, 0x17
        /*004a*/ 	.short	(.L_95 - .L_94)
.L_94:
        /*004c*/ 	.word	0x00000000
        /*0050*/ 	.short	0x0001
        /*0052*/ 	.short	0x0004
        /*0054*/ 	.byte	0x00, 0xf0, 0x11, 0x00


	//----- nvinfo : EIATTR_KPARAM_INFO
	.align		4
.L_95:
        /*0058*/ 	.byte	0x04, 0x17
        /*005a*/ 	.short	(.L_97 - .L_96)
.L_96:
        /*005c*/ 	.word	0x00000000
        /*0060*/ 	.short	0x0000
        /*0062*/ 	.short	0x0000
        /*0064*/ 	.byte	0x00, 0xf0, 0x11, 0x00


	//----- nvinfo : EIATTR_SPARSE_MMA_MASK
	.align		4
.L_97:
        /*0068*/ 	.byte	0x03, 0x50
        /*006a*/ 	.short	0x0000


	//----- nvinfo : EIATTR_MAXREG_COUNT
	.align		4
        /*006c*/ 	.byte	0x03, 0x1b
        /*006e*/ 	.short	0x00ff


	//----- nvinfo : EIATTR_NUM_BARRIERS
	.align		4
        /*0070*/ 	.byte	0x02, 0x4c
        /*0072*/ 	.byte	0x01
	.zero		1


	//----- nvinfo : EIATTR_MERCURY_ISA_VERSION
	.align		4
        /*0074*/ 	.byte	0x03, 0x5f
        /*0076*/ 	.short	0x0101


	//----- nvinfo : EIATTR_VRC_CTA_INIT_COUNT
	.align		4
        /*0078*/ 	.byte	0x02, 0x4a
	.zero		1
	.zero		1


	//----- nvinfo : EIATTR_EXIT_INSTR_OFFSETS
	.align		4
        /*007c*/ 	.byte	0x04, 0x1c
        /*007e*/ 	.short	(.L_99 - .L_98)


	//   ....[0]....
.L_98:
        /*0080*/ 	.word	0x00005a50


	//----- nvinfo : EIATTR_CBANK_PARAM_SIZE
	.align		4
.L_99:
        /*0084*/ 	.byte	0x03, 0x19
        /*0086*/ 	.short	0x0020


	//----- nvinfo : EIATTR_PARAM_CBANK
	.align		4
        /*0088*/ 	.byte	0x04, 0x0a
        /*008a*/ 	.short	(.L_101 - .L_100)
	.align		4
.L_100:
        /*008c*/ 	.word	index@(.nv.constant0._Z6phase1iiiiiPi)
        /*0090*/ 	.short	0x0380
        /*0092*/ 	.short	0x0020


	//----- nvinfo : EIATTR_SW_WAR
	.align		4
.L_101:
        /*0094*/ 	.byte	0x04, 0x36
        /*0096*/ 	.short	(.L_103 - .L_102)
.L_102:
        /*0098*/ 	.word	0x00000008
.L_103:


//--------------------- .nv.callgraph             --------------------------
	.section	.nv.callgraph,"",@"SHT_CUDA_CALLGRAPH"
	.align	4
	.sectionentsize	8
	.align		4
        /*0000*/ 	.word	0x00000000
	.align		4
        /*0004*/ 	.word	0xffffffff
	.align		4
        /*0008*/ 	.word	0x00000000
	.align		4
        /*000c*/ 	.word	0xfffffffe
	.align		4
        /*0010*/ 	.word	0x00000000
	.align		4
        /*0014*/ 	.word	0xfffffffd
	.align		4
        /*0018*/ 	.word	0x00000000
	.align		4
        /*001c*/ 	.word	0xfffffffc


//--------------------- .text._Z6phase3iiiPiii    --------------------------
	.section	.text._Z6phase3iiiPiii,"ax",@progbits
	.align	128
        .global         _Z6phase3iiiPiii
        .type           _Z6phase3iiiPiii,@function
        .size           _Z6phase3iiiPiii,(.L_x_4 - _Z6phase3iiiPiii)
        .other          _Z6phase3iiiPiii,@"STO_CUDA_ENTRY STV_DEFAULT"
_Z6phase3iiiPiii:
.text._Z6phase3iiiPiii:
[----:B------:R-:W-:Y:S01]  /*0000*/  LDC R1, c[0x0][0x37c] ;  /* 0x0000df00ff017b82 */ /* 0x000fe20000000800 */
[----:B------:R-:W0:Y:S07]  /*0010*/  S2R R0, SR_TID.Y ;  /* 0x0000000000007919 */ /* 0x000e2e0000002200 */
[----:B------:R-:W1:Y:S01]  /*0020*/  S2UR UR4, SR_CTAID.Y ;  /* 0x00000000000479c3 */ /* 0x000e620000002600 */
[----:B------:R-:W0:Y:S01]  /*0030*/  LDCU UR8, c[0x0][0x384] ;  /* 0x00007080ff0877ac */ /* 0x000e220008000800 */
[----:B------:R-:W2:Y:S01]  /*0040*/  S2R R7, SR_TID.X ;  /* 0x0000000000077919 */ /* 0x000ea20000002100 */
[----:B------:R-:W3:Y:S05]  /*0050*/  LDCU.64 UR6, c[0x0][0x358] ;  /* 0x00006b00ff0677ac */ /* 0x000eea0008000a00 */
[----:B------:R-:W1:Y:S08]  /*0060*/  LDC.64 R4, c[0x0][0x398] ;  /* 0x0000e600ff047b82 */ /* 0x000e700000000a00 */
[----:B------:R-:W4:Y:S08]  /*0070*/  S2UR UR5, SR_CTAID.X ;  /* 0x00000000000579c3 */ /* 0x000f300000002500 */
[----:B------:R-:W5:Y:S08]  /*0080*/  LDC R11, c[0x0][0x388] ;  /* 0x0000e200ff0b7b82 */ /* 0x000f700000000800 */
[----:B------:R-:W3:Y:S01]  /*0090*/  LDC.64 R20, c[0x0][0x390] ;  /* 0x0000e400ff147b82 */ /* 0x000ee20000000a00 */
[----:B-1----:R-:W-:-:S02]  /*00a0*/  VIADD R3, R4, UR4 ;  /* 0x0000000404037c36 */ /* 0x002fc40008000000 */
[----:B0-----:R-:W-:Y:S02]  /*00b0*/  VIADD R4, R0, UR8 ;  /* 0x0000000800047c36 */ /* 0x001fe40008000000 */
[----:B------:R-:W-:Y:S02]  /*00c0*/  IMAD R3, R3, 0x40, R0 ;  /* 0x0000004003037824 */ /* 0x000fe400078e0200 */
[----:B----4-:R-:W-:-:S04]  /*00d0*/  VIADD R2, R5, UR5 ;  /* 0x0000000505027c36 */ /* 0x010fc80008000000 */
[----:B--2---:R-:W-:Y:S02]  /*00e0*/  IMAD R9, R2, 0x40, R7 ;  /* 0x0000004002097824 */ /* 0x004fe400078e0207 */
[-C--:B-----5:R-:W-:Y:S02]  /*00f0*/  IMAD R12, R3, R11.reuse, RZ ;  /* 0x0000000b030c7224 */ /* 0x0a0fe400078e02ff */
[----:B------:R-:W-:Y:S02]  /*0100*/  VIADD R3, R7, UR8 ;  /* 0x0000000807037c36 */ /* 0x000fe40008000000 */
[----:B------:R-:W-:Y:S02]  /*0110*/  IMAD R14, R11, 0x20, R12 ;  /* 0x000000200b0e7824 */ /* 0x000fe400078e020c */
[----:B------:R-:W-:Y:S02]  /*0120*/  IMAD.IADD R17, R12, 0x1, R3 ;  /* 0x000000010c117824 */ /* 0x000fe400078e0203 */
[----:B------:R-:W-:-:S02]  /*0130*/  IMAD R19, R4, R11, R9 ;  /* 0x0000000b04137224 */ /* 0x000fc400078e0209 */
[----:B------:R-:W-:Y:S02]  /*0140*/  IMAD.IADD R3, R14, 0x1, R3 ;  /* 0x000000010e037824 */ /* 0x000fe400078e0203 */
[----:B------:R-:W-:Y:S02]  /*0150*/  VIADD R4, R4, 0x20 ;  /* 0x0000002004047836 */ /* 0x000fe40000000000 */
[----:B------:R-:W-:Y:S02]  /*0160*/  VIADD R25, R17, 0x20 ;  /* 0x0000002011197836 */ /* 0x000fe40000000000 */
[----:B------:R-:W-:Y:S02]  /*0170*/  VIADD R5, R3, 0x20 ;  /* 0x0000002003057836 */ /* 0x000fe40000000000 */
[----:B------:R-:W-:Y:S02]  /*0180*/  IMAD R11, R4, R11, R9 ;  /* 0x0000000b040b7224 */ /* 0x000fe400078e0209 */
[----:B---3--:R-:W-:-:S04]  /*0190*/  IMAD.WIDE.U32 R16, R17, 0x4, R20 ;  /* 0x0000000411107825 */ /* 0x008fc800078e0014 */
[--C-:B------:R-:W-:Y:S02]  /*01a0*/  IMAD.WIDE.U32 R24, R25, 0x4, R20.reuse ;  /* 0x0000000419187825 */ /* 0x100fe400078e0014 */
[----:B------:R-:W2:Y:S02]  /*01b0*/  LDG.E R16, desc[UR6][R16.64] ;  /* 0x0000000610107981 */ /* 0x000ea4000c1e1900 */
[--C-:B------:R-:W-:Y:S02]  /*01c0*/  IMAD.WIDE.U32 R4, R5, 0x4, R20.reuse ;  /* 0x0000000405047825 */ /* 0x100fe400078e0014 */
[----:B------:R-:W3:Y:S02]  /*01d0*/  LDG.E R24, desc[UR6][R24.64] ;  /* 0x0000000618187981 */ /* 0x000ee4000c1e1900 */
[--C-:B------:R-:W-:Y:S02]  /*01e0*/  IMAD.WIDE R18, R19, 0x4, R20.reuse ;  /* 0x0000000413127825 */ /* 0x100fe400078e0214 */
[----:B------:R-:W4:Y:S02]  /*01f0*/  LDG.E R4, desc[UR6][R4.64] ;  /* 0x0000000604047981 */ /* 0x000f24000c1e1900 */
[----:B------:R-:W-:-:S02]  /*0200*/  IMAD.WIDE.U32 R2, R3, 0x4, R20 ;  /* 0x0000000403027825 */ /* 0x000fc400078e0014 */
[----:B------:R-:W5:Y:S02]  /*0210*/  LDG.E R6, desc[UR6][R18.64] ;  /* 0x0000000612067981 */ /* 0x000f64000c1e1900 */
[----:B------:R-:W-:Y:S02]  /*0220*/  IMAD.WIDE R10, R11, 0x4, R20 ;  /* 0x000000040b0a7825 */ /* 0x000fe400078e0214 */
[----:B------:R-:W5:Y:S04]  /*0230*/  LDG.E R8, desc[UR6][R18.64+0x80] ;  /* 0x0000800612087981 */ /* 0x000f68000c1e1900 */
[----:B------:R0:W5:Y:S04]  /*0240*/  LDG.E R26, desc[UR6][R2.64] ;  /* 0x00000006021a7981 */ /* 0x000168000c1e1900 */
[----:B------:R-:W5:Y:S04]  /*0250*/  LDG.E R28, desc[UR6][R10.64] ;  /* 0x000000060a1c7981 */ /* 0x000f68000c1e1900 */
[----:B------:R1:W5:Y:S01]  /*0260*/  LDG.E R29, desc[UR6][R10.64+0x80] ;  /* 0x000080060a1d7981 */ /* 0x000362000c1e1900 */
[----:B------:R-:W-:-:S02]  /*0270*/  IMAD.IADD R23, R9, 0x1, R12 ;  /* 0x0000000109177824 */ /* 0x000fc400078e020c */
[----:B------:R-:W-:Y:S02]  /*0280*/  IMAD.IADD R9, R9, 0x1, R14 ;  /* 0x0000000109097824 */ /* 0x000fe400078e020e */
[----:B------:R-:W-:-:S04]  /*0290*/  IMAD.WIDE R22, R23, 0x4, R20 ;  /* 0x0000000417167825 */ /* 0x000fc800078e0214 */
[----:B------:R-:W-:Y:S01]  /*02a0*/  IMAD.WIDE R20, R9, 0x4, R20 ;  /* 0x0000000409147825 */ /* 0x000fe200078e0214 */
[----:B------:R-:W5:Y:S04]  /*02b0*/  LDG.E R25, desc[UR6][R22.64+0x80] ;  /* 0x0000800616197981 */ /* 0x000f68000c1e1900 */
[----:B------:R-:W5:Y:S04]  /*02c0*/  LDG.E R9, desc[UR6][R22.64] ;  /* 0x0000000616097981 */ /* 0x000f68000c1e1900 */
[----:B------:R-:W5:Y:S04]  /*02d0*/  LDG.E R27, desc[UR6][R20.64] ;  /* 0x00000006141b7981 */ /* 0x000f68000c1e1900 */
[----:B------:R-:W5:Y:S01]  /*02e0*/  LDG.E R3, desc[UR6][R20.64+0x80] ;  /* 0x0000800614037981 */ /* 0x000f62000c1e1900 */
[----:B------:R-:W1:Y:S01]  /*02f0*/  S2UR UR5, SR_CgaCtaId ;  /* 0x00000000000579c3 */ /* 0x000e620000008800 */
[----:B------:R-:W-:Y:S01]  /*0300*/  UMOV UR4, 0x400 ;  /* 0x0000040000047882 */ /* 0x000fe20000000000 */
[----:B0-----:R-:W-:Y:S01]  /*0310*/  IMAD R2, R0, 0x40, R7 ;  /* 0x0000004000027824 */ /* 0x001fe200078e0207 */
[----:B-1----:R-:W-:-:S06]  /*0320*/  ULEA UR4, UR5, UR4, 0x18 ;  /* 0x0000000405047291 */ /* 0x002fcc000f8ec0ff */
[----:B------:R-:W-:Y:S02]  /*0330*/  LEA R11, R2, UR4, 0x2 ;  /* 0x00000004020b7c11 */ /* 0x000fe4000f8e10ff */
[----:B------:R-:W-:Y:S02]  /*0340*/  LEA R2, R7, UR4, 0x2 ;  /* 0x0000000407027c11 */ /* 0x000fe4000f8e10ff */
[----:B------:R-:W-:Y:S01]  /*0350*/  LEA R0, R0, UR4, 0x8 ;  /* 0x0000000400007c11 */ /* 0x000fe2000f8e40ff */
[----:B--2---:R-:W-:Y:S04]  /*0360*/  STS [R11], R16 ;  /* 0x000000100b007388 */ /* 0x004fe80000000800 */
[----:B---3--:R-:W-:Y:S04]  /*0370*/  STS [R11+0x80], R24 ;  /* 0x000080180b007388 */ /* 0x008fe80000000800 */
[----:B----4-:R-:W-:Y:S04]  /*0380*/  STS [R11+0x2080], R4 ;  /* 0x002080040b007388 */ /* 0x010fe80000000800 */
[----:B-----5:R-:W-:Y:S04]  /*0390*/  STS [R11+0x4000], R6 ;  /* 0x004000060b007388 */ /* 0x020fe80000000800 */
[----:B------:R-:W-:Y:S04]  /*03a0*/  STS [R11+0x4080], R8 ;  /* 0x004080080b007388 */ /* 0x000fe80000000800 */
[----:B------:R-:W-:Y:S04]  /*03b0*/  STS [R11+0x2000], R26 ;  /* 0x0020001a0b007388 */ /* 0x000fe80000000800 */
[----:B------:R-:W-:Y:S04]  /*03c0*/  STS [R11+0x6000], R28 ;  /* 0x0060001c0b007388 */ /* 0x000fe80000000800 */
[----:B------:R-:W-:Y:S01]  /*03d0*/  STS [R11+0x6080], R29 ;  /* 0x0060801d0b007388 */ /* 0x000fe20000000800 */
[----:B------:R-:W-:Y:S06]  /*03e0*/  BAR.SYNC.DEFER_BLOCKING 0x0 ;  /* 0x0000000000007b1d */ /* 0x000fec0000010000 */
[----:B------:R-:W-:Y:S04]  /*03f0*/  LDS R10, [R2+0x4000] ;  /* 0x00400000020a7984 */ /* 0x000fe80000000800 */
[----:B------:R-:W0:Y:S04]  /*0400*/  LDS.128 R12, [R0] ;  /* 0x00000000000c7984 */ /* 0x000e280000000c00 */
[----:B------:R-:W1:Y:S04]  /*0410*/  LDS.128 R16, [R0+0x2000] ;  /* 0x0020000000107984 */ /* 0x000e680000000c00 */
[----:B------:R-:W2:Y:S04]  /*0420*/  LDS R8, [R2+0x4080] ;  /* 0x0040800002087984 */ /* 0x000ea80000000800 */
[----:B------:R-:W3:Y:S04]  /*0430*/  LDS R6, [R2+0x4100] ;  /* 0x0041000002067984 */ /* 0x000ee80000000800 */
[----:B------:R-:W4:Y:S04]  /*0440*/  LDS R4, [R2+0x4180] ;  /* 0x0041800002047984 */ /* 0x000f280000000800 */
[----:B------:R-:W5:Y:S04]  /*0450*/  LDS R7, [R2+0x4200] ;  /* 0x0042000002077984 */ /* 0x000f680000000800 */
[----:B------:R-:W5:Y:S04]  /*0460*/  LDS R5, [R2+0x4280] ;  /* 0x0042800002057984 */ /* 0x000f680000000800 */
[----:B------:R-:W5:Y:S04]  /*0470*/  LDS R26, [R2+0x4300] ;  /* 0x00430000021a7984 */ /* 0x000f680000000800 */
[----:B------:R-:W5:Y:S04]  /*0480*/  LDS R24, [R2+0x4380] ;  /* 0x0043800002187984 */ /* 0x000f680000000800 */
[----:B------:R-:W-:Y:S01]  /*0490*/  LDS R28, [R2+0x4580] ;  /* 0x00458000021c7984 */ /* 0x000fe20000000800 */
[----:B0-----:R-:W-:-:S02]  /*04a0*/  VIADDMNMX R9, R10, R12, R9, PT ;  /* 0x0000000c0a097246 */ /* 0x001fc40003800109 */
[-C--:B-1----:R-:W-:Y:S02]  /*04b0*/  VIADDMNMX R27, R10, R16.reuse, R27, PT ;  /* 0x000000100a1b7246 */ /* 0x082fe4000380011b */
[C---:B--2---:R-:W-:Y:S02]  /*04c0*/  VIADDMNMX R3, R8.reuse, R16, R3, PT ;  /* 0x0000001008037246 */ /* 0x044fe40003800103 */
[----:B------:R-:W-:Y:S02]  /*04d0*/  VIADDMNMX R25, R8, R12, R25, PT ;  /* 0x0000000c08197246 */ /* 0x000fe40003800119 */
[C---:B---3--:R-:W-:Y:S02]  /*04e0*/  VIADDMNMX R9, R6.reuse, R13, R9, PT ;  /* 0x0000000d06097246 */ /* 0x048fe40003800109 */
[-C--:B------:R-:W-:Y:S02]  /*04f0*/  VIADDMNMX R16, R6, R17.reuse, R27, PT ;  /* 0x0000001106107246 */ /* 0x080fe4000380011b */
[----:B----4-:R-:W-:-:S02]  /*0500*/  VIADDMNMX R3, R4, R17, R3, PT ;  /* 0x0000001104037246 */ /* 0x010fc40003800103 */
[----:B------:R-:W-:Y:S01]  /*0510*/  VIADDMNMX R25, R4, R13, R25, PT ;  /* 0x0000000d04197246 */ /* 0x000fe20003800119 */
[----:B------:R-:W-:Y:S01]  /*0520*/  LDS R17, [R2+0x4500] ;  /* 0x0045000002117984 */ /* 0x000fe20000000800 */
[C---:B-----5:R-:W-:Y:S02]  /*0530*/  VIADDMNMX R12, R7.reuse, R14, R9, PT ;  /* 0x0000000e070c7246 */ /* 0x060fe40003800109 */
[----:B------:R-:W-:Y:S01]  /*0540*/  VIADDMNMX R16, R7, R18, R16, PT ;  /* 0x0000001207107246 */ /* 0x000fe20003800110 */
[----:B------:R-:W-:Y:S01]  /*0550*/  LDS R13, [R2+0x4480] ;  /* 0x00448000020d7984 */ /* 0x000fe20000000800 */
[C---:B------:R-:W-:Y:S02]  /*0560*/  VIADDMNMX R14, R5.reuse, R14, R25, PT ;  /* 0x0000000e050e7246 */ /* 0x040fe40003800119 */
[----:B------:R-:W-:Y:S01]  /*0570*/  VIADDMNMX R18, R5, R18, R3, PT ;  /* 0x0000001205127246 */ /* 0x000fe20003800103 */
[----:B------:R-:W0:Y:S04]  /*0580*/  LDS.128 R8, [R0+0x2010] ;  /* 0x0020100000087984 */ /* 0x000e280000000c00 */
[----:B------:R-:W1:Y:S04]  /*0590*/  LDS R3, [R2+0x4400] ;  /* 0x0044000002037984 */ /* 0x000e680000000800 */
[----:B------:R-:W2:Y:S01]  /*05a0*/  LDS.128 R4, [R0+0x10] ;  /* 0x0000100000047984 */ /* 0x000ea20000000c00 */
[----:B------:R-:W-:-:S02]  /*05b0*/  VIADDMNMX R12, R26, R15, R12, PT ;  /* 0x0000000f1a0c7246 */ /* 0x000fc4000380010c */
[----:B------:R-:W-:Y:S01]  /*05c0*/  VIADDMNMX R14, R24, R15, R14, PT ;  /* 0x0000000f180e7246 */ /* 0x000fe2000380010e */
[----:B------:R-:W3:Y:S04]  /*05d0*/  LDS R25, [R2+0x4600] ;  /* 0x0046000002197984 */ /* 0x000ee80000000800 */
[----:B------:R-:W4:Y:S01]  /*05e0*/  LDS R15, [R2+0x4680] ;  /* 0x00468000020f7984 */ /* 0x000f220000000800 */
[-C--:B------:R-:W-:Y:S02]  /*05f0*/  VIADDMNMX R16, R26, R19.reuse, R16, PT ;  /* 0x000000131a107246 */ /* 0x080fe40003800110 */
[----:B------:R-:W-:Y:S01]  /*0600*/  VIADDMNMX R18, R24, R19, R18, PT ;  /* 0x0000001318127246 */ /* 0x000fe20003800112 */
[----:B------:R-:W-:Y:S04]  /*0610*/  LDS R26, [R2+0x4780] ;  /* 0x00478000021a7984 */ /* 0x000fe80000000800 */
[----:B------:R-:W5:Y:S01]  /*0620*/  LDS R24, [R2+0x4700] ;  /* 0x0047000002187984 */ /* 0x000f620000000800 */
[----:B0-----:R-:W-:-:S02]  /*0630*/  VIADDMNMX R18, R13, R8, R18, PT ;  /* 0x000000080d127246 */ /* 0x001fc40003800112 */
[C---:B-1----:R-:W-:Y:S02]  /*0640*/  VIADDMNMX R16, R3.reuse, R8, R16, PT ;  /* 0x0000000803107246 */ /* 0x042fe40003800110 */
[-C--:B--2---:R-:W-:Y:S02]  /*0650*/  VIADDMNMX R12, R3, R4.reuse, R12, PT ;  /* 0x00000004030c7246 */ /* 0x084fe4000380010c */
[----:B------:R-:W-:Y:S01]  /*0660*/  VIADDMNMX R14, R13, R4, R14, PT ;  /* 0x000000040d0e7246 */ /* 0x000fe2000380010e */
[----:B------:R-:W-:Y:S01]  /*0670*/  LDS R3, [R2+0x4800] ;  /* 0x0048000002037984 */ /* 0x000fe20000000800 */
[C---:B------:R-:W-:Y:S02]  /*0680*/  VIADDMNMX R4, R17.reuse, R5, R12, PT ;  /* 0x0000000511047246 */ /* 0x040fe4000380010c */
[----:B------:R-:W-:Y:S02]  /*0690*/  VIADDMNMX R8, R17, R9, R16, PT ;  /* 0x0000000911087246 */ /* 0x000fe40003800110 */
[----:B------:R-:W-:-:S02]  /*06a0*/  VIADDMNMX R14, R28, R5, R14, PT ;  /* 0x000000051c0e7246 */ /* 0x000fc4000380010e */
[----:B------:R-:W-:Y:S01]  /*06b0*/  VIADDMNMX R18, R28, R9, R18, PT ;  /* 0x000000091c127246 */ /* 0x000fe20003800112 */
[----:B------:R-:W-:Y:S01]  /*06c0*/  LDS R5, [R2+0x4880] ;  /* 0x0048800002057984 */ /* 0x000fe20000000800 */
[C---:B---3--:R-:W-:Y:S02]  /*06d0*/  VIADDMNMX R4, R25.reuse, R6, R4, PT ;  /* 0x0000000619047246 */ /* 0x048fe40003800104 */
[----:B------:R-:W-:Y:S01]  /*06e0*/  VIADDMNMX R8, R25, R10, R8, PT ;  /* 0x0000000a19087246 */ /* 0x000fe20003800108 */
[----:B------:R-:W-:Y:S01]  /*06f0*/  LDS R9, [R2+0x4900] ;  /* 0x0049000002097984 */ /* 0x000fe20000000800 */
[C---:B----4-:R-:W-:Y:S02]  /*0700*/  VIADDMNMX R6, R15.reuse, R6, R14, PT ;  /* 0x000000060f067246 */ /* 0x050fe4000380010e */
[----:B------:R-:W-:Y:S01]  /*0710*/  VIADDMNMX R10, R15, R10, R18, PT ;  /* 0x0000000a0f0a7246 */ /* 0x000fe20003800112 */
[----:B------:R-:W-:Y:S04]  /*0720*/  LDS R28, [R2+0x4980] ;  /* 0x00498000021c7984 */ /* 0x000fe80000000800 */
[----:B------:R-:W0:Y:S04]  /*0730*/  LDS.128 R12, [R0+0x20] ;  /* 0x00002000000c7984 */ /* 0x000e280000000c00 */
[----:B------:R-:W1:Y:S01]  /*0740*/  LDS.128 R16, [R0+0x2020] ;  /* 0x0020200000107984 */ /* 0x000e620000000c00 */
[----:B-----5:R-:W-:-:S02]  /*0750*/  VIADDMNMX R4, R24, R7, R4, PT ;  /* 0x0000000718047246 */ /* 0x020fc40003800104 */
[----:B------:R-:W-:Y:S01]  /*0760*/  VIADDMNMX R6, R26, R7, R6, PT ;  /* 0x000000071a067246 */ /* 0x000fe20003800106 */
[----:B------:R-:W2:Y:S04]  /*0770*/  LDS R25, [R2+0x4a00] ;  /* 0x004a000002197984 */ /* 0x000ea80000000800 */
[----:B------:R-:W3:Y:S01]  /*0780*/  LDS R7, [R2+0x4a80] ;  /* 0x004a800002077984 */ /* 0x000ee20000000800 */
[-C--:B------:R-:W-:Y:S02]  /*0790*/  VIADDMNMX R8, R24, R11.reuse, R8, PT ;  /* 0x0000000b18087246 */ /* 0x080fe40003800108 */
[----:B------:R-:W-:Y:S01]  /*07a0*/  VIADDMNMX R10, R26, R11, R10, PT ;  /* 0x0000000b1a0a7246 */ /* 0x000fe2000380010a */
[----:B------:R-:W4:Y:S04]  /*07b0*/  LDS R24, [R2+0x4b00] ;  /* 0x004b000002187984 */ /* 0x000f280000000800 */
[----:B------:R-:W5:Y:S01]  /*07c0*/  LDS R26, [R2+0x4b80] ;  /* 0x004b8000021a7984 */ /* 0x000f620000000800 */
[----:B0-----:R-:W-:-:S02]  /*07d0*/  VIADDMNMX R4, R3, R12, R4, PT ;  /* 0x0000000c03047246 */ /* 0x001fc40003800104 */
[----:B------:R-:W-:Y:S02]  /*07e0*/  VIADDMNMX R6, R5, R12, R6, PT ;  /* 0x0000000c05067246 */ /* 0x000fe40003800106 */
[-C--:B-1----:R-:W-:Y:S02]  /*07f0*/  VIADDMNMX R8, R3, R16.reuse, R8, PT ;  /* 0x0000001003087246 */ /* 0x082fe40003800108 */
[----:B------:R-:W-:Y:S01]  /*0800*/  VIADDMNMX R10, R5, R16, R10, PT ;  /* 0x00000010050a7246 */ /* 0x000fe2000380010a */
[----:B------:R-:W-:Y:S01]  /*0810*/  LDS R3, [R2+0x4c00] ;  /* 0x004c000002037984 */ /* 0x000fe20000000800 */
[C---:B------:R-:W-:Y:S02]  /*0820*/  VIADDMNMX R4, R9.reuse, R13, R4, PT ;  /* 0x0000000d09047246 */ /* 0x040fe40003800104 */
[----:B------:R-:W-:Y:S02]  /*0830*/  VIADDMNMX R8, R9, R17, R8, PT ;  /* 0x0000001109087246 */ /* 0x000fe40003800108 */
[----:B------:R-:W-:-:S02]  /*0840*/  VIADDMNMX R6, R28, R13, R6, PT ;  /* 0x0000000d1c067246 */ /* 0x000fc40003800106 */
[----:B------:R-:W-:Y:S01]  /*0850*/  VIADDMNMX R10, R28, R17, R10, PT ;  /* 0x000000111c0a7246 */ /* 0x000fe2000380010a */
[----:B------:R-:W-:Y:S01]  /*0860*/  LDS R13, [R2+0x4c80] ;  /* 0x004c8000020d7984 */ /* 0x000fe20000000800 */
[C---:B--2---:R-:W-:Y:S02]  /*0870*/  VIADDMNMX R12, R25.reuse, R14, R4, PT ;  /* 0x0000000e190c7246 */ /* 0x044fe40003800104 */
[----:B------:R-:W-:Y:S01]  /*0880*/  VIADDMNMX R16, R25, R18, R8, PT ;  /* 0x0000001219107246 */ /* 0x000fe20003800108 */
[----:B------:R-:W-:Y:S01]  /*0890*/  LDS R17, [R2+0x4d00] ;  /* 0x004d000002117984 */ /* 0x000fe20000000800 */
[C---:B---3--:R-:W-:Y:S02]  /*08a0*/  VIADDMNMX R14, R7.reuse, R14, R6, PT ;  /* 0x0000000e070e7246 */ /* 0x048fe40003800106 */
[----:B------:R-:W-:Y:S01]  /*08b0*/  VIADDMNMX R18, R7, R18, R10, PT ;  /* 0x0000001207127246 */ /* 0x000fe2000380010a */
[----:B------:R-:W-:Y:S04]  /*08c0*/  LDS R28, [R2+0x4d80] ;  /* 0x004d8000021c7984 */ /* 0x000fe80000000800 */
[----:B------:R-:W0:Y:S04]  /*08d0*/  LDS.128 R4, [R0+0x30] ;  /* 0x0000300000047984 */ /* 0x000e280000000c00 */
[----:B------:R-:W1:Y:S01]  /*08e0*/  LDS.128 R8, [R0+0x2030] ;  /* 0x0020300000087984 */ /* 0x000e620000000c00 */
[----:B----4-:R-:W-:-:S02]  /*08f0*/  VIADDMNMX R12, R24, R15, R12, PT ;  /* 0x0000000f180c7246 */ /* 0x010fc4000380010c */
[----:B-----5:R-:W-:Y:S01]  /*0900*/  VIADDMNMX R14, R26, R15, R14, PT ;  /* 0x0000000f1a0e7246 */ /* 0x020fe2000380010e */
        /* <DEDUP_REMOVED lines=288> */
[----:B------:R-:W-:-:S03]  /*1b10*/  VIADDMNMX R8, R24, R11, R8, PT ;  /* 0x0000000b18087246 */ /* 0x000fc60003800108 */
[----:B------:R-:W4:Y:S01]  /*1b20*/  LDS R24, [R2+0x7b00] ;  /* 0x007b000002187984 */ /* 0x000f220000000800 */
[----:B------:R-:W-:-:S03]  /*1b30*/  VIADDMNMX R10, R26, R11, R10, PT ;  /* 0x0000000b1a0a7246 */ /* 0x000fc6000380010a */
[----:B------:R-:W5:Y:S01]  /*1b40*/  LDS R26, [R2+0x7b80] ;  /* 0x007b8000021a7984 */ /* 0x000f620000000800 */
[-C--:B0-----:R-:W-:Y:S02]  /*1b50*/  VIADDMNMX R4, R3, R12.reuse, R4, PT ;  /* 0x0000000c03047246 */ /* 0x081fe40003800104 */
[----:B------:R-:W-:Y:S02]  /*1b60*/  VIADDMNMX R6, R5, R12, R6, PT ;  /* 0x0000000c05067246 */ /* 0x000fe40003800106 */
[-C--:B-1----:R-:W-:Y:S02]  /*1b70*/  VIADDMNMX R8, R3, R16.reuse, R8, PT ;  /* 0x0000001003087246 */ /* 0x082fe40003800108 */
[----:B------:R-:W-:Y:S01]  /*1b80*/  VIADDMNMX R10, R5, R16, R10, PT ;  /* 0x00000010050a7246 */ /* 0x000fe2000380010a */
[----:B------:R-:W-:Y:S01]  /*1b90*/  LDS R3, [R2+0x7c80] ;  /* 0x007c800002037984 */ /* 0x000fe20000000800 */
[C---:B------:R-:W-:Y:S02]  /*1ba0*/  VIADDMNMX R4, R9.reuse, R13, R4, PT ;  /* 0x0000000d09047246 */ /* 0x040fe40003800104 */
[----:B------:R-:W-:Y:S01]  /*1bb0*/  VIADDMNMX R8, R9, R17, R8, PT ;  /* 0x0000001109087246 */ /* 0x000fe20003800108 */
[----:B------:R-:W-:Y:S01]  /*1bc0*/  LDS R16, [R2+0x7d80] ;  /* 0x007d800002107984 */ /* 0x000fe20000000800 */
        /* <DEDUP_REMOVED lines=9> */
[----:B------:R-:W0:Y:S01]  /*1c60*/  LDS.128 R4, [R0+0xf0] ;  /* 0x0000f00000047984 */ /* 0x000e220000000c00 */
[----:B----4-:R-:W-:-:S03]  /*1c70*/  VIADDMNMX R12, R24, R15, R12, PT ;  /* 0x0000000f180c7246 */ /* 0x010fc6000380010c */
[----:B------:R-:W1:Y:S01]  /*1c80*/  LDS.128 R8, [R0+0x20f0] ;  /* 0x0020f00000087984 */ /* 0x000e620000000c00 */
[----:B------:R-:W-:-:S03]  /*1c90*/  VIADDMNMX R25, R24, R19, R25, PT ;  /* 0x0000001318197246 */ /* 0x000fc60003800119 */
[----:B------:R-:W2:Y:S01]  /*1ca0*/  LDS R24, [R2+0x7d00] ;  /* 0x007d000002187984 */ /* 0x000ea20000000800 */
[----:B-----5:R-:W-:-:S03]  /*1cb0*/  VIADDMNMX R27, R26, R15, R14, PT ;  /* 0x0000000f1a1b7246 */ /* 0x020fc6000380010e */
[----:B------:R-:W3:Y:S04]  /*1cc0*/  LDS R15, [R2+0x7e80] ;  /* 0x007e8000020f7984 */ /* 0x000ee80000000800 */
[----:B------:R-:W4:Y:S01]  /*1cd0*/  LDS R14, [R2+0x7f80] ;  /* 0x007f8000020e7984 */ /* 0x000f220000000800 */
[----:B------:R-:W-:Y:S02]  /*1ce0*/  VIADDMNMX R18, R26, R19, R18, PT ;  /* 0x000000131a127246 */ /* 0x000fe40003800112 */
[-C--:B0-----:R-:W-:Y:S02]  /*1cf0*/  VIADDMNMX R27, R3, R4.reuse, R27, PT ;  /* 0x00000004031b7246 */ /* 0x081fe4000380011b */
[C---:B------:R-:W-:Y:S02]  /*1d00*/  VIADDMNMX R12, R13.reuse, R4, R12, PT ;  /* 0x000000040d0c7246 */ /* 0x040fe4000380010c */
[----:B-1----:R-:W-:-:S02]  /*1d10*/  VIADDMNMX R25, R13, R8, R25, PT ;  /* 0x000000080d197246 */ /* 0x002fc40003800119 */
[----:B------:R-:W-:Y:S02]  /*1d20*/  VIADDMNMX R18, R3, R8, R18, PT ;  /* 0x0000000803127246 */ /* 0x000fe40003800112 */
[-C--:B------:R-:W-:Y:S02]  /*1d30*/  VIADDMNMX R27, R16, R5.reuse, R27, PT ;  /* 0x00000005101b7246 */ /* 0x080fe4000380011b */
[C---:B--2---:R-:W-:Y:S02]  /*1d40*/  VIADDMNMX R12, R24.reuse, R5, R12, PT ;  /* 0x00000005180c7246 */ /* 0x044fe4000380010c */
[-C--:B------:R-:W-:Y:S02]  /*1d50*/  VIADDMNMX R25, R24, R9.reuse, R25, PT ;  /* 0x0000000918197246 */ /* 0x080fe40003800119 */
[----:B------:R-:W-:Y:S02]  /*1d60*/  VIADDMNMX R18, R16, R9, R18, PT ;  /* 0x0000000910127246 */ /* 0x000fe40003800112 */
[----:B---3--:R-:W-:-:S02]  /*1d70*/  VIADDMNMX R27, R15, R6, R27, PT ;  /* 0x000000060f1b7246 */ /* 0x008fc4000380011b */
[C---:B------:R-:W-:Y:S02]  /*1d80*/  VIADDMNMX R12, R17.reuse, R6, R12, PT ;  /* 0x00000006110c7246 */ /* 0x040fe4000380010c */
[-C--:B------:R-:W-:Y:S02]  /*1d90*/  VIADDMNMX R25, R17, R10.reuse, R25, PT ;  /* 0x0000000a11197246 */ /* 0x080fe40003800119 */
[----:B------:R-:W-:Y:S02]  /*1da0*/  VIADDMNMX R18, R15, R10, R18, PT ;  /* 0x0000000a0f127246 */ /* 0x000fe40003800112 */
[-C--:B----4-:R-:W-:Y:S02]  /*1db0*/  VIADDMNMX R27, R14, R7.reuse, R27, PT ;  /* 0x000000070e1b7246 */ /* 0x090fe4000380011b */
[C---:B------:R-:W-:Y:S02]  /*1dc0*/  VIADDMNMX R7, R28.reuse, R7, R12, PT ;  /* 0x000000071c077246 */ /* 0x040fe4000380010c */
[----:B------:R-:W-:-:S02]  /*1dd0*/  VIADDMNMX R25, R28, R11, R25, PT ;  /* 0x0000000b1c197246 */ /* 0x000fc40003800119 */
[----:B------:R-:W-:Y:S01]  /*1de0*/  VIADDMNMX R11, R14, R11, R18, PT ;  /* 0x0000000b0e0b7246 */ /* 0x000fe20003800112 */
[----:B------:R-:W-:Y:S04]  /*1df0*/  STG.E desc[UR6][R22.64+0x80], R27 ;  /* 0x0000801b16007986 */ /* 0x000fe8000c101906 */
[----:B------:R-:W-:Y:S04]  /*1e00*/  STG.E desc[UR6][R22.64], R7 ;  /* 0x0000000716007986 */ /* 0x000fe8000c101906 */
[----:B------:R-:W-:Y:S04]  /*1e10*/  STG.E desc[UR6][R20.64], R25 ;  /* 0x0000001914007986 */ /* 0x000fe8000c101906 */
[----:B------:R-:W-:Y:S01]  /*1e20*/  STG.E desc[UR6][R20.64+0x80], R11 ;  /* 0x0000800b14007986 */ /* 0x000fe2000c101906 */
[----:B------:R-:W-:Y:S05]  /*1e30*/  EXIT ;  /* 0x000000000000794d */ /* 0x000fea0003800000 */
.L_x_0:
[----:B------:R-:W-:-:S00]  /*1e40*/  BRA `(.L_x_0) ;  /* 0xfffffffc00fc7947 */ /* 0x000fc0000383ffff */
[----:B------:R-:W-:-:S00]  /*1e50*/  NOP ;  /* 0x0000000000007918 */ /* 0x000fc00000000000 */
        /* <DEDUP_REMOVED lines=10> */
.L_x_4:


//--------------------- .text._Z8phase2_2iiiPiii  --------------------------
	.section	.text._Z8phase2_2iiiPiii,"ax",@progbits
	.align	128
        .global         _Z8phase2_2iiiPiii
        .type           _Z8phase2_2iiiPiii,@function
        .size           _Z8phase2_2iiiPiii,(.L_x_5 - _Z8phase2_2iiiPiii)
        .other          _Z8phase2_2iiiPiii,@"STO_CUDA_ENTRY STV_DEFAULT"
_Z8phase2_2iiiPiii:
.text._Z8phase2_2iiiPiii:
[----:B------:R-:W-:Y:S01]  /*0000*/  LDC R1, c[0x0][0x37c] ;  /* 0x0000df00ff017b82 */ /* 0x000fe20000000800 */
[----:B------:R-:W0:Y:S07]  /*0010*/  S2R R11, SR_TID.Y ;  /* 0x00000000000b7919 */ /* 0x000e2e0000002200 */
[----:B------:R-:W1:Y:S01]  /*0020*/  S2UR UR4, SR_CTAID.Y ;  /* 0x00000000000479c3 */ /* 0x000e620000002600 */
[----:B------:R-:W2:Y:S01]  /*0030*/  LDCU.64 UR6, c[0x0][0x358] ;  /* 0x00006b00ff0677ac */ /* 0x000ea20008000a00 */
[----:B------:R-:W3:Y:S06]  /*0040*/  S2R R0, SR_TID.X ;  /* 0x0000000000007919 */ /* 0x000eec0000002100 */
[----:B------:R-:W1:Y:S08]  /*0050*/  LDC.64 R8, c[0x0][0x398] ;  /* 0x0000e600ff087b82 */ /* 0x000e700000000a00 */
[----:B------:R-:W4:Y:S08]  /*0060*/  LDC R10, c[0x0][0x388] ;  /* 0x0000e200ff0a7b82 */ /* 0x000f300000000800 */
[----:B------:R-:W3:Y:S08]  /*0070*/  LDC.64 R2, c[0x0][0x380] ;  /* 0x0000e000ff027b82 */ /* 0x000ef00000000a00 */
[----:B------:R-:W5:Y:S01]  /*0080*/  S2UR UR5, SR_CTAID.X ;  /* 0x00000000000579c3 */ /* 0x000f620000002500 */
[----:B-1----:R-:W-:-:S04]  /*0090*/  VIADD R6, R8, UR4 ;  /* 0x0000000408067c36 */ /* 0x002fc80008000000 */
[----:B0-----:R-:W-:-:S03]  /*00a0*/  IMAD R6, R6, 0x40, R11 ;  /* 0x0000004006067824 */ /* 0x001fc600078e020b */
[----:B------:R-:W0:Y:S01]  /*00b0*/  LDC.64 R4, c[0x0][0x390] ;  /* 0x0000e400ff047b82 */ /* 0x000e220000000a00 */
[----:B----4-:R-:W-:-:S04]  /*00c0*/  IMAD R7, R6, R10, RZ ;  /* 0x0000000a06077224 */ /* 0x010fc800078e02ff */
[----:B------:R-:W-:Y:S02]  /*00d0*/  IMAD R8, R10, 0x20, R7 ;  /* 0x000000200a087824 */ /* 0x000fe400078e0207 */
[----:B---3--:R-:W-:-:S04]  /*00e0*/  IMAD R6, R3, 0x40, R0 ;  /* 0x0000004003067824 */ /* 0x008fc800078e0200 */
[C---:B------:R-:W-:Y:S02]  /*00f0*/  IMAD.IADD R13, R6.reuse, 0x1, R8 ;  /* 0x00000001060d7824 */ /* 0x040fe400078e0208 */
[----:B-----5:R-:W-:Y:S02]  /*0100*/  VIADD R3, R9, UR5 ;  /* 0x0000000509037c36 */ /* 0x020fe40008000000 */
[----:B------:R-:W-:Y:S02]  /*0110*/  IMAD.IADD R9, R6, 0x1, R7 ;  /* 0x0000000106097824 */ /* 0x000fe400078e0207 */
[----:B------:R-:W-:Y:S02]  /*0120*/  IMAD R3, R3, 0x40, R0 ;  /* 0x0000004003037824 */ /* 0x000fe400078e0200 */
[C---:B------:R-:W-:Y:S02]  /*0130*/  VIADD R17, R9.reuse, 0x20 ;  /* 0x0000002009117836 */ /* 0x040fe40000000000 */
[----:B0-----:R-:W-:-:S04]  /*0140*/  IMAD.WIDE.U32 R14, R9, 0x4, R4 ;  /* 0x00000004090e7825 */ /* 0x001fc800078e0004 */
[----:B------:R-:W-:Y:S02]  /*0150*/  IMAD.IADD R9, R3, 0x1, R7 ;  /* 0x0000000103097824 */ /* 0x000fe400078e0207 */
[----:B------:R-:W-:Y:S02]  /*0160*/  VIADD R19, R13, 0x20 ;  /* 0x000000200d137836 */ /* 0x000fe40000000000 */
[----:B------:R-:W-:Y:S02]  /*0170*/  IMAD.IADD R7, R3, 0x1, R8 ;  /* 0x0000000103077824 */ /* 0x000fe400078e0208 */
[--C-:B------:R-:W-:Y:S01]  /*0180*/  IMAD.WIDE.U32 R16, R17, 0x4, R4.reuse ;  /* 0x0000000411107825 */ /* 0x100fe200078e0004 */
[----:B--2---:R-:W2:Y:S03]  /*0190*/  LDG.E R3, desc[UR6][R14.64] ;  /* 0x000000060e037981 */ /* 0x004ea6000c1e1900 */
[----:B------:R-:W-:-:S02]  /*01a0*/  IMAD.WIDE R8, R9, 0x4, R4 ;  /* 0x0000000409087825 */ /* 0x000fc400078e0204 */
[----:B------:R0:W3:Y:S02]  /*01b0*/  LDG.E R16, desc[UR6][R16.64] ;  /* 0x0000000610107981 */ /* 0x0000e4000c1e1900 */
[--C-:B------:R-:W-:Y:S02]  /*01c0*/  IMAD.WIDE.U32 R12, R13, 0x4, R4.reuse ;  /* 0x000000040d0c7825 */ /* 0x100fe400078e0004 */
[----:B------:R-:W4:Y:S02]  /*01d0*/  LDG.E R10, desc[UR6][R8.64] ;  /* 0x00000006080a7981 */ /* 0x000f24000c1e1900 */
[--C-:B------:R-:W-:Y:S02]  /*01e0*/  IMAD.WIDE.U32 R18, R19, 0x4, R4.reuse ;  /* 0x0000000413127825 */ /* 0x100fe400078e0004 */
[----:B------:R-:W5:Y:S02]  /*01f0*/  LDG.E R20, desc[UR6][R8.64+0x80] ;  /* 0x0000800608147981 */ /* 0x000f64000c1e1900 */
[----:B------:R-:W-:-:S02]  /*0200*/  IMAD.WIDE R6, R7, 0x4, R4 ;  /* 0x0000000407067825 */ /* 0x000fc400078e0204 */
[----:B------:R-:W5:Y:S04]  /*0210*/  LDG.E R13, desc[UR6][R12.64] ;  /* 0x000000060c0d7981 */ /* 0x000f68000c1e1900 */
[----:B------:R-:W5:Y:S04]  /*0220*/  LDG.E R19, desc[UR6][R18.64] ;  /* 0x0000000612137981 */ /* 0x000f68000c1e1900 */
[----:B------:R-:W5:Y:S04]  /*0230*/  LDG.E R15, desc[UR6][R6.64] ;  /* 0x00000006060f7981 */ /* 0x000f68000c1e1900 */
[----:B------:R-:W5:Y:S01]  /*0240*/  LDG.E R21, desc[UR6][R6.64+0x80] ;  /* 0x0000800606157981 */ /* 0x000f62000c1e1900 */
[----:B------:R-:W1:Y:S01]  /*0250*/  S2UR UR5, SR_CgaCtaId ;  /* 0x00000000000579c3 */ /* 0x000e620000008800 */
[----:B------:R-:W-:Y:S01]  /*0260*/  IMAD R11, R11, R2, RZ ;  /* 0x000000020b0b7224 */ /* 0x000fe200078e02ff */
[----:B------:R-:W-:-:S03]  /*0270*/  UMOV UR4, 0x400 ;  /* 0x0000040000047882 */ /* 0x000fc60000000000 */
[----:B------:R-:W-:Y:S01]  /*0280*/  IMAD.IADD R5, R11, 0x1, R0 ;  /* 0x000000010b057824 */ /* 0x000fe200078e0200 */
[----:B-1----:R-:W-:-:S06]  /*0290*/  ULEA UR4, UR5, UR4, 0x18 ;  /* 0x0000000405047291 */ /* 0x002fcc000f8ec0ff */
[----:B------:R-:W-:-:S05]  /*02a0*/  LEA R5, R5, UR4, 0x2 ;  /* 0x0000000405057c11 */ /* 0x000fca000f8e10ff */
[----:B------:R-:W-:Y:S01]  /*02b0*/  IMAD R4, R2, 0x80, R5 ;  /* 0x0000008002047824 */ /* 0x000fe200078e0205 */
[----:B------:R-:W-:Y:S02]  /*02c0*/  LEA R11, R11, UR4, 0x2 ;  /* 0x000000040b0b7c11 */ /* 0x000fe4000f8e10ff */
[----:B0-----:R-:W-:Y:S01]  /*02d0*/  LEA R17, R0, UR4, 0x2 ;  /* 0x0000000400117c11 */ /* 0x001fe2000f8e10ff */
[----:B--2---:R-:W-:Y:S04]  /*02e0*/  STS [R5+0x4000], R3 ;  /* 0x0040000305007388 */ /* 0x004fe80000000800 */
[----:B---3--:R-:W-:Y:S04]  /*02f0*/  STS [R5+0x4080], R16 ;  /* 0x0040801005007388 */ /* 0x008fe80000000800 */
[----:B----4-:R-:W-:Y:S04]  /*0300*/  STS [R5], R10 ;  /* 0x0000000a05007388 */ /* 0x010fe80000000800 */
[----:B-----5:R-:W-:Y:S04]  /*0310*/  STS [R5+0x80], R20 ;  /* 0x0000801405007388 */ /* 0x020fe80000000800 */
[----:B------:R-:W-:Y:S04]  /*0320*/  STS [R4+0x4000], R13 ;  /* 0x0040000d04007388 */ /* 0x000fe80000000800 */
[----:B------:R-:W-:Y:S04]  /*0330*/  STS [R4+0x4080], R19 ;  /* 0x0040801304007388 */ /* 0x000fe80000000800 */
[----:B------:R-:W-:Y:S04]  /*0340*/  STS [R4], R15 ;  /* 0x0000000f04007388 */ /* 0x000fe80000000800 */
[----:B------:R-:W-:Y:S01]  /*0350*/  STS [R4+0x80], R21 ;  /* 0x0000801504007388 */ /* 0x000fe20000000800 */
[----:B------:R-:W-:Y:S06]  /*0360*/  BAR.SYNC.DEFER_BLOCKING 0x0 ;  /* 0x0000000000007b1d */ /* 0x000fec0000010000 */
[----:B------:R-:W-:Y:S04]  /*0370*/  LDS R0, [R5] ;  /* 0x0000000005007984 */ /* 0x000fe80000000800 */
[----:B------:R-:W-:Y:S04]  /*0380*/  LDS R3, [R11+0x4000] ;  /* 0x004000000b037984 */ /* 0x000fe80000000800 */
[----:B------:R-:W0:Y:S02]  /*0390*/  LDS R10, [R17] ;  /* 0x00000000110a7984 */ /* 0x000e240000000800 */
[----:B0-----:R-:W-:-:S02]  /*03a0*/  VIADDMNMX R10, R10, R3, R0, PT ;  /* 0x000000030a0a7246 */ /* 0x001fc40003800100 */
[----:B------:R-:W-:Y:S04]  /*03b0*/  LDS R0, [R5+0x80] ;  /* 0x0000800005007984 */ /* 0x000fe80000000800 */
[----:B------:R-:W-:Y:S04]  /*03c0*/  STS [R5], R10 ;  /* 0x0000000a05007388 */ /* 0x000fe80000000800 */
[----:B------:R-:W-:Y:S04]  /*03d0*/  LDS R3, [R11+0x4000] ;  /* 0x004000000b037984 */ /* 0x000fe80000000800 */
[----:B------:R-:W0:Y:S02]  /*03e0*/  LDS R12, [R17+0x80] ;  /* 0x00008000110c7984 */ /* 0x000e240000000800 */
[----:B0-----:R-:W-:Y:S01]  /*03f0*/  VIADDMNMX R12, R12, R3, R0, PT ;  /* 0x000000030c0c7246 */ /* 0x001fe20003800100 */
[----:B------:R-:W-:-:S04]  /*0400*/  IMAD R0, R2, 0x80, R11 ;  /* 0x0000008002007824 */ /* 0x000fc800078e020b */
[----:B------:R-:W-:Y:S04]  /*0410*/  STS [R5+0x80], R12 ;  /* 0x0000800c05007388 */ /* 0x000fe80000000800 */
[----:B------:R-:W-:Y:S04]  /*0420*/  LDS R3, [R4] ;  /* 0x0000000004037984 */ /* 0x000fe80000000800 */
[----:B------:R-:W-:Y:S04]  /*0430*/  LDS R14, [R0+0x4000] ;  /* 0x00400000000e7984 */ /* 0x000fe80000000800 */
[----:B------:R-:W0:Y:S02]  /*0440*/  LDS R13, [R17] ;  /* 0x00000000110d7984 */ /* 0x000e240000000800 */
[----:B0-----:R-:W-:-:S02]  /*0450*/  VIADDMNMX R3, R13, R14, R3, PT ;  /* 0x0000000e0d037246 */ /* 0x001fc40003800103 */
[----:B------:R-:W-:Y:S04]  /*0460*/  LDS R13, [R4+0x80] ;  /* 0x00008000040d7984 */ /* 0x000fe80000000800 */
[----:B------:R-:W-:Y:S04]  /*0470*/  STS [R4], R3 ;  /* 0x0000000304007388 */ /* 0x000fe80000000800 */
[----:B------:R-:W-:Y:S04]  /*0480*/  LDS R10, [R0+0x4000] ;  /* 0x00400000000a7984 */ /* 0x000fe80000000800 */
[----:B------:R-:W0:Y:S01]  /*0490*/  LDS R14, [R17+0x80] ;  /* 0x00008000110e7984 */ /* 0x000e220000000800 */
[----:B------:R-:W-:Y:S01]  /*04a0*/  IMAD R15, R2, 0x4, R17 ;  /* 0x00000004020f7824 */ /* 0x000fe200078e0211 */
[----:B0-----:R-:W-:-:S05]  /*04b0*/  VIADDMNMX R13, R14, R10, R13, PT ;  /* 0x0000000a0e0d7246 */ /* 0x001fca000380010d */
[----:B------:R-:W-:Y:S01]  /*04c0*/  STS [R4+0x80], R13 ;  /* 0x0000800d04007388 */ /* 0x000fe20000000800 */
[----:B------:R-:W-:Y:S06]  /*04d0*/  BAR.SYNC.DEFER_BLOCKING 0x0 ;  /* 0x0000000000007b1d */ /* 0x000fec0000010000 */
[----:B------:R-:W-:Y:S04]  /*04e0*/  LDS R10, [R5] ;  /* 0x00000000050a7984 */ /* 0x000fe80000000800 */
[----:B------:R-:W-:Y:S04]  /*04f0*/  LDS R19, [R11+0x4004] ;  /* 0x004004000b137984 */ /* 0x000fe80000000800 */
[----:B------:R-:W0:Y:S04]  /*0500*/  LDS R12, [R15] ;  /* 0x000000000f0c7984 */ /* 0x000e280000000800 */
[----:B------:R-:W-:Y:S01]  /*0510*/  LDS R3, [R5+0x80] ;  /* 0x0000800005037984 */ /* 0x000fe20000000800 */
[----:B0-----:R-:W-:-:S05]  /*0520*/  VIADDMNMX R10, R12, R19, R10, PT ;  /* 0x000000130c0a7246 */ /* 0x001fca000380010a */
[----:B------:R-:W-:Y:S04]  /*0530*/  STS [R5], R10 ;  /* 0x0000000a05007388 */ /* 0x000fe80000000800 */
[----:B------:R-:W-:Y:S04]  /*0540*/  LDS R12, [R11+0x4004] ;  /* 0x004004000b0c7984 */ /* 0x000fe80000000800 */
[----:B------:R-:W0:Y:S02]  /*0550*/  LDS R14, [R15+0x80] ;  /* 0x000080000f0e7984 */ /* 0x000e240000000800 */
[----:B0-----:R-:W-:-:S05]  /*0560*/  VIADDMNMX R12, R14, R12, R3, PT ;  /* 0x0000000c0e0c7246 */ /* 0x001fca0003800103 */
        /* <DEDUP_REMOVED lines=1373> */
[----:B0-----:R-:W-:-:S05]  /*5b40*/  VIADDMNMX R11, R11, R10, R13, PT ;  /* 0x0000000a0b0b7246 */ /* 0x001fca000380010d */
[----:B------:R-:W-:Y:S04]  /*5b50*/  STS [R4+0x80], R11 ;  /* 0x0000800b04007388 */ /* 0x000fe80000000800 */
[----:B------:R-:W0:Y:S04]  /*5b60*/  LDS R15, [R5+0x80] ;  /* 0x00008000050f7984 */ /* 0x000e280000000800 */
[----:B------:R-:W1:Y:S04]  /*5b70*/  LDS R13, [R5] ;  /* 0x00000000050d7984 */ /* 0x000e680000000800 */
[----:B0-----:R-:W-:Y:S04]  /*5b80*/  STG.E desc[UR6][R8.64+0x80], R15 ;  /* 0x0000800f08007986 */ /* 0x001fe8000c101906 */
[----:B-1----:R-:W-:Y:S04]  /*5b90*/  STG.E desc[UR6][R8.64], R13 ;  /* 0x0000000d08007986 */ /* 0x002fe8000c101906 */
[----:B------:R-:W-:Y:S04]  /*5ba0*/  STG.E desc[UR6][R6.64], R3 ;  /* 0x0000000306007986 */ /* 0x000fe8000c101906 */
[----:B------:R-:W-:Y:S01]  /*5bb0*/  STG.E desc[UR6][R6.64+0x80], R11 ;  /* 0x0000800b06007986 */ /* 0x000fe2000c101906 */
[----:B------:R-:W-:Y:S05]  /*5bc0*/  EXIT ;  /* 0x000000000000794d */ /* 0x000fea0003800000 */
.L_x_1:
        /* <DEDUP_REMOVED lines=11> */
.L_x_5:


//--------------------- .text._Z8phase2_1iiiPiii  --------------------------
	.section	.text._Z8phase2_1iiiPiii,"ax",@progbits
	.align	128
        .global         _Z8phase2_1iiiPiii
        .type           _Z8phase2_1iiiPiii,@function
        .size           _Z8phase2_1iiiPiii,(.L_x_6 - _Z8phase2_1iiiPiii)
        .other          _Z8phase2_1iiiPiii,@"STO_CUDA_ENTRY STV_DEFAULT"
_Z8phase2_1iiiPiii:
.text._Z8phase2_1iiiPiii:
[----:B------:R-:W-:Y:S01]  /*0000*/  LDC R1, c[0x0][0x37c] ;  /* 0x0000df00ff017b82 */ /* 0x000fe20000000800 */
[----:B------:R-:W0:Y:S07]  /*0010*/  S2R R8, SR_TID.Y ;  /* 0x0000000000087919 */ /* 0x000e2e0000002200 */
[----:B------:R-:W1:Y:S01]  /*0020*/  S2UR UR5, SR_CTAID.X ;  /* 0x00000000000579c3 */ /* 0x000e620000002500 */
[----:B------:R-:W2:Y:S01]  /*0030*/  LDCU.64 UR6, c[0x0][0x358] ;  /* 0x00006b00ff0677ac */ /* 0x000ea20008000a00 */
[----:B------:R-:W3:Y:S06]  /*0040*/  S2R R0, SR_TID.X ;  /* 0x0000000000007919 */ /* 0x000eec0000002100 */
[----:B------:R-:W1:Y:S08]  /*0050*/  LDC.64 R4, c[0x0][0x398] ;  /* 0x0000e600ff047b82 */ /* 0x000e700000000a00 */
[----:B------:R-:W4:Y:S08]  /*0060*/  S2UR UR4, SR_CTAID.Y ;  /* 0x00000000000479c3 */ /* 0x000f300000002600 */
[----:B------:R-:W5:Y:S08]  /*0070*/  LDC.64 R2, c[0x0][0x380] ;  /* 0x0000e000ff027b82 */ /* 0x000f700000000a00 */
[----:B------:R-:W2:Y:S01]  /*0080*/  LDC R12, c[0x0][0x388] ;  /* 0x0000e200ff0c7b82 */ /* 0x000ea20000000800 */
[----:B-1----:R-:W-:-:S07]  /*0090*/  VIADD R9, R5, UR5 ;  /* 0x0000000505097c36 */ /* 0x002fce0008000000 */
[----:B------:R-:W1:Y:S01]  /*00a0*/  LDC.64 R6, c[0x0][0x390] ;  /* 0x0000e400ff067b82 */ /* 0x000e620000000a00 */
[----:B----4-:R-:W-:Y:S02]  /*00b0*/  VIADD R5, R4, UR4 ;  /* 0x0000000404057c36 */ /* 0x010fe40008000000 */
[----:B---3--:R-:W-:Y:S02]  /*00c0*/  IMAD R4, R9, 0x40, R0 ;  /* 0x0000004009047824 */ /* 0x008fe400078e0200 */
[--C-:B0-----:R-:W-:Y:S02]  /*00d0*/  IMAD R5, R5, 0x40, R8.reuse ;  /* 0x0000004005057824 */ /* 0x101fe400078e0208 */
[----:B-----5:R-:W-:-:S04]  /*00e0*/  IMAD R3, R3, 0x40, R8 ;  /* 0x0000004003037824 */ /* 0x020fc800078e0208 */
[----:B------:R-:W-:Y:S02]  /*00f0*/  VIADD R9, R3, 0x20 ;  /* 0x0000002003097836 */ /* 0x000fe40000000000 */
[-CC-:B--2---:R-:W-:Y:S02]  /*0100*/  IMAD R5, R5, R12.reuse, R4.reuse ;  /* 0x0000000c05057224 */ /* 0x184fe400078e0204 */
[-CC-:B------:R-:W-:Y:S02]  /*0110*/  IMAD R11, R3, R12.reuse, R4.reuse ;  /* 0x0000000c030b7224 */ /* 0x180fe400078e0204 */
[----:B------:R-:W-:Y:S02]  /*0120*/  IMAD R9, R9, R12, R4 ;  /* 0x0000000c09097224 */ /* 0x000fe400078e0204 */
[----:B------:R-:W-:Y:S02]  /*0130*/  IMAD R3, R12, 0x20, R5 ;  /* 0x000000200c037824 */ /* 0x000fe400078e0205 */
[----:B-1----:R-:W-:-:S04]  /*0140*/  IMAD.WIDE R10, R11, 0x4, R6 ;  /* 0x000000040b0a7825 */ /* 0x002fc800078e0206 */
[--C-:B------:R-:W-:Y:S01]  /*0150*/  IMAD.WIDE R4, R5, 0x4, R6.reuse ;  /* 0x0000000405047825 */ /* 0x100fe200078e0206 */
[----:B------:R-:W2:Y:S03]  /*0160*/  LDG.E R18, desc[UR6][R10.64] ;  /* 0x000000060a127981 */ /* 0x000ea6000c1e1900 */
[--C-:B------:R-:W-:Y:S01]  /*0170*/  IMAD.WIDE R12, R9, 0x4, R6.reuse ;  /* 0x00000004090c7825 */ /* 0x100fe200078e0206 */
[----:B------:R0:W3:Y:S03]  /*0180*/  LDG.E R20, desc[UR6][R10.64+0x80] ;  /* 0x000080060a147981 */ /* 0x0000e6000c1e1900 */
[----:B------:R-:W-:Y:S01]  /*0190*/  IMAD.WIDE R6, R3, 0x4, R6 ;  /* 0x0000000403067825 */ /* 0x000fe200078e0206 */
[----:B------:R-:W4:Y:S04]  /*01a0*/  LDG.E R14, desc[UR6][R4.64] ;  /* 0x00000006040e7981 */ /* 0x000f28000c1e1900 */
[----:B------:R-:W5:Y:S04]  /*01b0*/  LDG.E R16, desc[UR6][R4.64+0x80] ;  /* 0x0000800604107981 */ /* 0x000f68000c1e1900 */
[----:B------:R-:W5:Y:S04]  /*01c0*/  LDG.E R26, desc[UR6][R12.64] ;  /* 0x000000060c1a7981 */ /* 0x000f68000c1e1900 */
[----:B------:R1:W5:Y:S04]  /*01d0*/  LDG.E R28, desc[UR6][R12.64+0x80] ;  /* 0x000080060c1c7981 */ /* 0x000368000c1e1900 */
[----:B------:R-:W5:Y:S04]  /*01e0*/  LDG.E R22, desc[UR6][R6.64] ;  /* 0x0000000606167981 */ /* 0x000f68000c1e1900 */
[----:B------:R-:W5:Y:S01]  /*01f0*/  LDG.E R24, desc[UR6][R6.64+0x80] ;  /* 0x0000800606187981 */ /* 0x000f62000c1e1900 */
[----:B------:R-:W0:Y:S01]  /*0200*/  S2UR UR5, SR_CgaCtaId ;  /* 0x00000000000579c3 */ /* 0x000e220000008800 */
[----:B------:R-:W-:Y:S01]  /*0210*/  IMAD R15, R8, R2, RZ ;  /* 0x00000002080f7224 */ /* 0x000fe200078e02ff */
[----:B------:R-:W-:-:S03]  /*0220*/  UMOV UR4, 0x400 ;  /* 0x0000040000047882 */ /* 0x000fc60000000000 */
[----:B------:R-:W-:Y:S01]  /*0230*/  IMAD.IADD R9, R15, 0x1, R0 ;  /* 0x000000010f097824 */ /* 0x000fe200078e0200 */
[----:B0-----:R-:W-:-:S06]  /*0240*/  ULEA UR4, UR5, UR4, 0x18 ;  /* 0x0000000405047291 */ /* 0x001fcc000f8ec0ff */
[----:B------:R-:W-:-:S05]  /*0250*/  LEA R9, R9, UR4, 0x2 ;  /* 0x0000000409097c11 */ /* 0x000fca000f8e10ff */
[----:B------:R-:W-:Y:S01]  /*0260*/  IMAD R3, R2, 0x80, R9 ;  /* 0x0000008002037824 */ /* 0x000fe200078e0209 */
[----:B------:R-:W-:Y:S02]  /*0270*/  LEA R11, R15, UR4, 0x2 ;  /* 0x000000040f0b7c11 */ /* 0x000fe4000f8e10ff */
[----:B-1----:R-:W-:Y:S01]  /*0280*/  LEA R13, R0, UR4, 0x2 ;  /* 0x00000004000d7c11 */ /* 0x002fe2000f8e10ff */
        /* <DEDUP_REMOVED lines=10> */
[----:B------:R-:W-:Y:S04]  /*0330*/  LDS R15, [R11] ;  /* 0x000000000b0f7984 */ /* 0x000fe80000000800 */
[----:B------:R-:W0:Y:S02]  /*0340*/  LDS R8, [R13+0x4000] ;  /* 0x004000000d087984 */ /* 0x000e240000000800 */
[----:B0-----:R-:W-:-:S02]  /*0350*/  VIADDMNMX R8, R8, R15, R0, PT ;  /* 0x0000000f08087246 */ /* 0x001fc40003800100 */
[----:B------:R-:W-:Y:S04]  /*0360*/  LDS R0, [R9+0x80] ;  /* 0x0000800009007984 */ /* 0x000fe80000000800 */
[----:B------:R-:W-:Y:S04]  /*0370*/  STS [R9], R8 ;  /* 0x0000000809007388 */ /* 0x000fe80000000800 */
[----:B------:R-:W-:Y:S04]  /*0380*/  LDS R15, [R11] ;  /* 0x000000000b0f7984 */ /* 0x000fe80000000800 */
[----:B------:R-:W0:Y:S02]  /*0390*/  LDS R10, [R13+0x4080] ;  /* 0x004080000d0a7984 */ /* 0x000e240000000800 */
[----:B0-----:R-:W-:Y:S01]  /*03a0*/  VIADDMNMX R10, R10, R15, R0, PT ;  /* 0x0000000f0a0a7246 */ /* 0x001fe20003800100 */
[----:B------:R-:W-:-:S04]  /*03b0*/  IMAD R0, R2, 0x80, R11 ;  /* 0x0000008002007824 */ /* 0x000fc800078e020b */
[----:B------:R-:W-:Y:S04]  /*03c0*/  STS [R9+0x80], R10 ;  /* 0x0000800a09007388 */ /* 0x000fe80000000800 */
        /* <DEDUP_REMOVED lines=8> */
[----:B0-----:R-:W-:-:S05]  /*0450*/  VIADDMNMX R8, R8, R15, R14, PT ;  /* 0x0000000f08087246 */ /* 0x001fca000380010e */
[----:B------:R-:W-:Y:S01]  /*0460*/  STS [R3+0x80], R8 ;  /* 0x0000800803007388 */ /* 0x000fe20000000800 */
[----:B------:R-:W-:Y:S01]  /*0470*/  BAR.SYNC.DEFER_BLOCKING 0x0 ;  /* 0x0000000000007b1d */ /* 0x000fe20000010000 */
[----:B------:R-:W-:-:S05]  /*0480*/  IMAD R15, R2, 0x4, R13 ;  /* 0x00000004020f7824 */ /* 0x000fca00078e020d */
[----:B------:R-:W-:Y:S04]  /*0490*/  LDS R10, [R9] ;  /* 0x00000000090a7984 */ /* 0x000fe80000000800 */
[----:B------:R-:W-:Y:S04]  /*04a0*/  LDS R17, [R11+0x4] ;  /* 0x000004000b117984 */ /* 0x000fe80000000800 */
[----:B------:R-:W0:Y:S04]  /*04b0*/  LDS R14, [R15+0x4000] ;  /* 0x004000000f0e7984 */ /* 0x000e280000000800 */
        /* <DEDUP_REMOVED lines=9> */
[----:B------:R-:W0:Y:S02]  /*0550*/  LDS R14, [R15+0x4000] ;  /* 0x004000000f0e7984 */ /* 0x000e240000000800 */
[----:B0-----:R-:W-:-:S02]  /*0560*/  VIADDMNMX R8, R14, R13, R8, PT ;  /* 0x0000000d0e087246 */ /* 0x001fc40003800108 */
[----:B------:R-:W-:Y:S04]  /*0570*/  LDS R13, [R3+0x80] ;  /* 0x00008000030d7984 */ /* 0x000fe80000000800 */
[----:B------:R-:W-:Y:S04]  /*0580*/  STS [R3], R8 ;  /* 0x0000000803007388 */ /* 0x000fe80000000800 */
[----:B------:R-:W-:Y:S04]  /*0590*/  LDS R10, [R0+0x4] ;  /* 0x00000400000a7984 */ /* 0x000fe80000000800 */
        /* <DEDUP_REMOVED lines=1374> */
.L_x_2:
        /* <DEDUP_REMOVED lines=16> */
.L_x_6:


//--------------------- .text._Z6phase1iiiiiPi    --------------------------
	.section	.text._Z6phase1iiiiiPi,"ax",@progbits
	.align	128
        .global         _Z6phase1iiiiiPi
        .type           _Z6phase1iiiiiPi,@function
        .size           _Z6phase1iiiiiPi,(.L_x_7 - _Z6phase1iiiiiPi)
        .other          _Z6phase1iiiiiPi,@"STO_CUDA_ENTRY STV_DEFAULT"
_Z6phase1iiiiiPi:
.text._Z6phase1iiiiiPi:
[----:B------:R-:W-:Y:S01]  /*0000*/  LDC R1, c[0x0][0x37c] ;  /* 0x0000df00ff017b82 */ /* 0x000fe20000000800 */
[----:B------:R-:W0:Y:S07]  /*0010*/  S2R R9, SR_TID.Y ;  /* 0x0000000000097919 */ /* 0x000e2e0000002200 */
[----:B------:R-:W0:Y:S01]  /*0020*/  LDC.64 R2, c[0x0][0x388] ;  /* 0x0000e200ff027b82 */ /* 0x000e220000000a00 */
[----:B------:R-:W1:Y:S01]  /*0030*/  LDCU.64 UR6, c[0x0][0x358] ;  /* 0x00006b00ff0677ac */ /* 0x000e620008000a00 */
[----:B------:R-:W2:Y:S06]  /*0040*/  S2R R12, SR_TID.X ;  /* 0x00000000000c7919 */ /* 0x000eac0000002100 */
[----:B------:R-:W3:Y:S08]  /*0050*/  LDC R6, c[0x0][0x390] ;  /* 0x0000e400ff067b82 */ /* 0x000ef00000000800 */
[----:B------:R-:W4:Y:S01]  /*0060*/  LDC.64 R4, c[0x0][0x398] ;  /* 0x0000e600ff047b82 */ /* 0x000f220000000a00 */
[----:B0-----:R-:W-:-:S02]  /*0070*/  IMAD R0, R2, 0x40, R9 ;  /* 0x0000004002007824 */ /* 0x001fc400078e0209 */
[----:B--2---:R-:W-:-:S04]  /*0080*/  IMAD R3, R3, 0x40, R12 ;  /* 0x0000004003037824 */ /* 0x004fc800078e020c */
[----:B---3--:R-:W-:Y:S02]  /*0090*/  IMAD R3, R0, R6, R3 ;  /* 0x0000000600037224 */ /* 0x008fe400078e0203 */
[----:B------:R-:W0:Y:S02]  /*00a0*/  LDC R0, c[0x0][0x380] ;  /* 0x0000e000ff007b82 */ /* 0x000e240000000800 */
[----:B------:R-:W-:Y:S02]  /*00b0*/  IMAD R7, R6, 0x20, R3 ;  /* 0x0000002006077824 */ /* 0x000fe400078e0203 */
[----:B----4-:R-:W-:-:S04]  /*00c0*/  IMAD.WIDE R2, R3, 0x4, R4 ;  /* 0x0000000403027825 */ /* 0x010fc800078e0204 */
[----:B------:R-:W-:Y:S01]  /*00d0*/  IMAD.WIDE R4, R7, 0x4, R4 ;  /* 0x0000000407047825 */ /* 0x000fe200078e0204 */
[----:B-1----:R-:W2:Y:S04]  /*00e0*/  LDG.E R8, desc[UR6][R2.64] ;  /* 0x0000000602087981 */ /* 0x002ea8000c1e1900 */
[----:B------:R-:W3:Y:S04]  /*00f0*/  LDG.E R10, desc[UR6][R2.64+0x80] ;  /* 0x00008006020a7981 */ /* 0x000ee8000c1e1900 */
[----:B------:R-:W4:Y:S04]  /*0100*/  LDG.E R11, desc[UR6][R4.64] ;  /* 0x00000006040b7981 */ /* 0x000f28000c1e1900 */
[----:B------:R-:W5:Y:S01]  /*0110*/  LDG.E R13, desc[UR6][R4.64+0x80] ;  /* 0x00008006040d7981 */ /* 0x000f62000c1e1900 */
[----:B------:R-:W1:Y:S01]  /*0120*/  S2UR UR5, SR_CgaCtaId ;  /* 0x00000000000579c3 */ /* 0x000e620000008800 */
[----:B------:R-:W-:Y:S01]  /*0130*/  UMOV UR4, 0x400 ;  /* 0x0000040000047882 */ /* 0x000fe20000000000 */
[----:B0-----:R-:W-:-:S04]  /*0140*/  IMAD R9, R9, R0, RZ ;  /* 0x0000000009097224 */ /* 0x001fc800078e02ff */
[----:B------:R-:W-:Y:S01]  /*0150*/  IMAD.IADD R7, R9, 0x1, R12 ;  /* 0x0000000109077824 */ /* 0x000fe200078e020c */
[----:B-1----:R-:W-:-:S06]  /*0160*/  ULEA UR4, UR5, UR4, 0x18 ;  /* 0x0000000405047291 */ /* 0x002fcc000f8ec0ff */
[----:B------:R-:W-:Y:S02]  /*0170*/  LEA R7, R7, UR4, 0x2 ;  /* 0x0000000407077c11 */ /* 0x000fe4000f8e10ff */
[----:B------:R-:W-:Y:S02]  /*0180*/  LEA R9, R9, UR4, 0x2 ;  /* 0x0000000409097c11 */ /* 0x000fe4000f8e10ff */
[----:B------:R-:W-:Y:S01]  /*0190*/  LEA R15, R12, UR4, 0x2 ;  /* 0x000000040c0f7c11 */ /* 0x000fe2000f8e10ff */
[----:B------:R-:W-:Y:S01]  /*01a0*/  IMAD R6, R0, 0x80, R7 ;  /* 0x0000008000067824 */ /* 0x000fe200078e0207 */
[----:B--2---:R-:W-:Y:S04]  /*01b0*/  STS [R7], R8 ;  /* 0x0000000807007388 */ /* 0x004fe80000000800 */
[----:B---3--:R-:W-:Y:S04]  /*01c0*/  STS [R7+0x80], R10 ;  /* 0x0000800a07007388 */ /* 0x008fe80000000800 */
[----:B----4-:R-:W-:Y:S04]  /*01d0*/  STS [R6], R11 ;  /* 0x0000000b06007388 */ /* 0x010fe80000000800 */
[----:B-----5:R-:W-:Y:S01]  /*01e0*/  STS [R6+0x80], R13 ;  /* 0x0000800d06007388 */ /* 0x020fe20000000800 */
[----:B------:R-:W-:Y:S06]  /*01f0*/  BAR.SYNC.DEFER_BLOCKING 0x0 ;  /* 0x0000000000007b1d */ /* 0x000fec0000010000 */
[----:B------:R-:W-:Y:S04]  /*0200*/  LDS R12, [R7] ;  /* 0x00000000070c7984 */ /* 0x000fe80000000800 */
[----:B------:R-:W-:Y:S04]  /*0210*/  LDS R17, [R9] ;  /* 0x0000000009117984 */ /* 0x000fe80000000800 */
[----:B------:R-:W0:Y:S04]  /*0220*/  LDS R14, [R15] ;  /* 0x000000000f0e7984 */ /* 0x000e280000000800 */
[----:B------:R-:W-:Y:S01]  /*0230*/  LDS R8, [R7+0x80] ;  /* 0x0000800007087984 */ /* 0x000fe20000000800 */
[----:B0-----:R-:W-:-:S05]  /*0240*/  VIADDMNMX R12, R14, R17, R12, PT ;  /* 0x000000110e0c7246 */ /* 0x001fca000380010c */
[----:B------:R-:W-:Y:S04]  /*0250*/  STS [R7], R12 ;  /* 0x0000000c07007388 */ /* 0x000fe80000000800 */
[----:B------:R-:W-:Y:S04]  /*0260*/  LDS R17, [R9] ;  /* 0x0000000009117984 */ /* 0x000fe80000000800 */
[----:B------:R-:W0:Y:S02]  /*0270*/  LDS R10, [R15+0x80] ;  /* 0x000080000f0a7984 */ /* 0x000e240000000800 */
[----:B0-----:R-:W-:Y:S01]  /*0280*/  VIADDMNMX R10, R10, R17, R8, PT ;  /* 0x000000110a0a7246 */ /* 0x001fe20003800108 */
[----:B------:R-:W-:-:S02]  /*0290*/  IMAD R8, R0, 0x80, R9 ;  /* 0x0000008000087824 */ /* 0x000fc400078e0209 */
[----:B------:R-:W-:Y:S02]  /*02a0*/  IMAD R17, R0, 0x4, R15 ;  /* 0x0000000400117824 */ /* 0x000fe400078e020f */
[----:B------:R-:W-:Y:S04]  /*02b0*/  STS [R7+0x80], R10 ;  /* 0x0000800a07007388 */ /* 0x000fe80000000800 */
[----:B------:R-:W-:Y:S04]  /*02c0*/  LDS R11, [R6] ;  /* 0x00000000060b7984 */ /* 0x000fe80000000800 */
[----:B------:R-:W-:Y:S04]  /*02d0*/  LDS R14, [R8] ;  /* 0x00000000080e7984 */ /* 0x000fe80000000800 */
[----:B------:R-:W0:Y:S02]  /*02e0*/  LDS R13, [R15] ;  /* 0x000000000f0d7984 */ /* 0x000e240000000800 */
[----:B0-----:R-:W-:-:S02]  /*02f0*/  VIADDMNMX R11, R13, R14, R11, PT ;  /* 0x0000000e0d0b7246 */ /* 0x001fc4000380010b */
[----:B------:R-:W-:Y:S04]  /*0300*/  LDS R13, [R6+0x80] ;  /* 0x00008000060d7984 */ /* 0x000fe80000000800 */
[----:B------:R-:W-:Y:S04]  /*0310*/  STS [R6], R11 ;  /* 0x0000000b06007388 */ /* 0x000fe80000000800 */
[----:B------:R-:W-:Y:S04]  /*0320*/  LDS R12, [R8] ;  /* 0x00000000080c7984 */ /* 0x000fe80000000800 */
[----:B------:R0:W1:Y:S02]  /*0330*/  LDS R14, [R15+0x80] ;  /* 0x000080000f0e7984 */ /* 0x0000640000000800 */
[----:B0-----:R-:W-:Y:S01]  /*0340*/  IMAD R15, R0, 0x4, R17 ;  /* 0x00000004000f7824 */ /* 0x001fe200078e0211 */
[----:B-1----:R-:W-:-:S05]  /*0350*/  VIADDMNMX R13, R14, R12, R13, PT ;  /* 0x0000000c0e0d7246 */ /* 0x002fca000380010d */
        /* <DEDUP_REMOVED lines=1318> */
[----:B0-----:R-:W-:-:S04]  /*55c0*/  IMAD R15, R0, 0x4, R17 ;  /* 0x00000004000f7824 */ /* 0x001fc800078e0211 */
[----:B------:R-:W-:Y:S01]  /*55d0*/  IMAD R0, R0, 0x4, R15 ;  /* 0x0000000400007824 */ /* 0x000fe200078e020f */
        /* <DEDUP_REMOVED lines=72> */
.L_x_3:
        /* <DEDUP_REMOVED lines=10> */
.L_x_7:


//--------------------- .nv.shared._Z6phase3iiiPiii --------------------------
	.section	.nv.shared._Z6phase3iiiPiii,"aw",@nobits
	.sectionflags	@""
	.align	16
	.zero		1024


//--------------------- .nv.shared.reserved.0     --------------------------
	.section	.nv.shared.reserved.0,"aw",@nobits
	.weak		__nv_reservedSMEM_offset_0_alias
	.size		__nv_reservedSMEM_offset_0_alias, 0, 64
	.other		__nv_reservedSMEM_offset_0_alias,@"STO_CUDA_RESERVED_SHARED STV_DEFAULT"
__nv_reservedSMEM_offset_0_alias:
	.zero		0
	.zero		64


//--------------------- .nv.shared._Z8phase2_2iiiPiii --------------------------
	.section	.nv.shared._Z8phase2_2iiiPiii,"aw",@nobits
	.sectionflags	@""
	.align	16
	.zero		1024


//--------------------- .nv.shared._Z8phase2_1iiiPiii --------------------------
	.section	.nv.shared._Z8phase2_1iiiPiii,"aw",@nobits
	.sectionflags	@""
	.align	16
	.zero		1024


//--------------------- .nv.shared._Z6phase1iiiiiPi --------------------------
	.section	.nv.shared._Z6phase1iiiiiPi,"aw",@nobits
	.sectionflags	@""
	.align	16
	.zero		1024


//--------------------- .nv.constant0._Z6phase3iiiPiii --------------------------
	.section	.nv.constant0._Z6phase3iiiPiii,"a",@progbits
	.sectionflags	@""
	.align	4
.nv.constant0._Z6phase3iiiPiii:
	.zero		928


//--------------------- .nv.constant0._Z8phase2_2iiiPiii --------------------------
	.section	.nv.constant0._Z8phase2_2iiiPiii,"a",@progbits
	.sectionflags	@""
	.align	4
.nv.constant0._Z8phase2_2iiiPiii:
	.zero		928


//--------------------- .nv.constant0._Z8phase2_1iiiPiii --------------------------
	.section	.nv.constant0._Z8phase2_1iiiPiii,"a",@progbits
	.sectionflags	@""
	.align	4
.nv.constant0._Z8phase2_1iiiPiii:
	.zero		928


//--------------------- .nv.constant0._Z6phase1iiiiiPi --------------------------
	.section	.nv.constant0._Z6phase1iiiiiPi,"a",@progbits
	.sectionflags	@""
	.align	4
.nv.constant0._Z6phase1iiiiiPi:
	.zero		928


//--------------------- SYMBOLS --------------------------

	.type		.nv.reservedSmem.offset0,@object
	.size		.nv.reservedSmem.offset0,0x4
	.type		.nv.reservedSmem.cap,@object
	.size		.nv.reservedSmem.cap,0x4
